//
// Generated by NVIDIA NVVM Compiler
//
// Compiler Build ID: CL-36424714
// Cuda compilation tools, release 13.0, V13.0.88
// Based on NVVM 20.0.0
//

.version 9.0
.target sm_100
.address_size 64

	// .globl	default_function_kernel_2

.visible .entry default_function_kernel_2(
	.param .u64 .ptr .align 1 default_function_kernel_2_param_0,
	.param .u64 .ptr .align 1 default_function_kernel_2_param_1,
	.param .u64 .ptr .align 1 default_function_kernel_2_param_2
)
.maxntid 1024
{
	.reg .pred 	%p<3>;
	.reg .b32 	%r<15>;
	.reg .b32 	%f<5>;
	.reg .b64 	%rd<13>;

	ld.param.u64 	%rd1, [default_function_kernel_2_param_0];
	ld.param.u64 	%rd2, [default_function_kernel_2_param_1];
	ld.param.u64 	%rd3, [default_function_kernel_2_param_2];
	mov.u32 	%r1, %ctaid.x;
	shl.b32 	%r3, %r1, 6;
	mov.u32 	%r2, %tid.x;
	shr.u32 	%r4, %r2, 4;
	or.b32  	%r5, %r3, %r4;
	setp.gt.u32 	%p1, %r5, 1124;
	@%p1 bra 	$L__BB0_5;
	shl.b32 	%r6, %r1, 7;
	shr.u32 	%r7, %r2, 3;
	or.b32  	%r8, %r6, %r7;
	setp.lt.u32 	%p2, %r8, 1125;
	@%p2 bra 	$L__BB0_3;
	shl.b32 	%r11, %r1, 10;
	or.b32  	%r12, %r2, %r11;
	cvta.to.global.u64 	%rd7, %rd2;
	mul.wide.u32 	%rd8, %r12, 4;
	add.s64 	%rd9, %rd7, %rd8;
	ld.global.nc.f32 	%f4, [%rd9+-36000];
	bra.uni 	$L__BB0_4;
$L__BB0_3:
	shl.b32 	%r9, %r1, 10;
	or.b32  	%r10, %r9, %r2;
	cvta.to.global.u64 	%rd4, %rd3;
	mul.wide.u32 	%rd5, %r10, 4;
	add.s64 	%rd6, %rd4, %rd5;
	ld.global.nc.f32 	%f4, [%rd6];
$L__BB0_4:
	shl.b32 	%r13, %r1, 10;
	or.b32  	%r14, %r13, %r2;
	cvta.to.global.u64 	%rd10, %rd1;
	mul.wide.u32 	%rd11, %r14, 4;
	add.s64 	%rd12, %rd10, %rd11;
	st.global.f32 	[%rd12], %f4;
$L__BB0_5:
	ret;

}
	// .globl	default_function_kernel_1
.visible .entry default_function_kernel_1(
	.param .u64 .ptr .align 1 default_function_kernel_1_param_0,
	.param .u64 .ptr .align 1 default_function_kernel_1_param_1
)
.maxntid 1024
{
	.reg .pred 	%p<2>;
	.reg .b16 	%rs<7>;
	.reg .b32 	%r<31>;
	.reg .b32 	%f<2>;
	.reg .b64 	%rd<14>;

	ld.param.u64 	%rd1, [default_function_kernel_1_param_0];
	ld.param.u64 	%rd2, [default_function_kernel_1_param_1];
	mov.u32 	%r1, %ctaid.x;
	shl.b32 	%r3, %r1, 7;
	mov.u32 	%r2, %tid.x;
	shr.u32 	%r4, %r2, 3;
	or.b32  	%r5, %r3, %r4;
	setp.gt.u32 	%p1, %r5, 1124;
	@%p1 bra 	$L__BB1_2;
	cvta.to.global.u64 	%rd3, %rd2;
	cvta.to.global.u64 	%rd4, %rd1;
	shl.b32 	%r6, %r1, 8;
	shr.u32 	%r7, %r2, 2;
	or.b32  	%r8, %r6, %r7;
	mul.hi.u32 	%r9, %r8, -1851608123;
	shr.u32 	%r10, %r9, 7;
	shr.u32 	%r11, %r2, 1;
	mad.lo.s32 	%r12, %r1, 62, %r11;
	mul.hi.u32 	%r13, %r12, -1851608123;
	shr.u32 	%r14, %r13, 8;
	mul.lo.s32 	%r15, %r14, 450;
	sub.s32 	%r16, %r12, %r15;
	cvt.u16.u32 	%rs1, %r16;
	mul.hi.u16 	%rs2, %rs1, 1457;
	mul.lo.s16 	%rs3, %rs2, 1452;
	mad.lo.s32 	%r17, %r1, 34, %r2;
	shr.u32 	%r18, %r17, 1;
	mul.hi.u32 	%r19, %r18, -1240768329;
	shr.u32 	%r20, %r19, 5;
	mul.lo.s32 	%r21, %r20, 90;
	sub.s32 	%r22, %r17, %r21;
	cvt.u16.u32 	%rs4, %r22;
	mul.lo.s16 	%rs5, %rs4, 57;
	shr.u16 	%rs6, %rs5, 9;
	cvt.u32.u16 	%r23, %rs6;
	mul.wide.u32 	%rd5, %r23, 44;
	mad.lo.s32 	%r24, %r1, -27, %r17;
	mul.hi.u32 	%r25, %r24, 954437177;
	shr.u32 	%r26, %r25, 1;
	mul.lo.s32 	%r27, %r26, 9;
	sub.s32 	%r28, %r24, %r27;
	cvt.u64.u16 	%rd6, %rs3;
	mad.lo.s32 	%r29, %r10, 31944, %r28;
	cvt.u64.u32 	%rd7, %r29;
	add.s64 	%rd8, %rd7, %rd6;
	add.s64 	%rd9, %rd8, %rd5;
	shl.b64 	%rd10, %rd9, 2;
	add.s64 	%rd11, %rd3, %rd10;
	ld.global.nc.f32 	%f1, [%rd11+67892];
	mad.lo.s32 	%r30, %r1, 1017, %r24;
	mul.wide.u32 	%rd12, %r30, 4;
	add.s64 	%rd13, %rd4, %rd12;
	st.global.f32 	[%rd13], %f1;
$L__BB1_2:
	ret;

}
	// .globl	default_function_kernel_3
.visible .entry default_function_kernel_3(
	.param .u64 .ptr .align 1 default_function_kernel_3_param_0,
	.param .u64 .ptr .align 1 default_function_kernel_3_param_1
)
.maxntid 1024
{
	.reg .pred 	%p<2>;
	.reg .b16 	%rs<9>;
	.reg .b32 	%r<36>;
	.reg .b32 	%f<2>;
	.reg .b64 	%rd<9>;

	ld.param.u64 	%rd1, [default_function_kernel_3_param_0];
	ld.param.u64 	%rd2, [default_function_kernel_3_param_1];
	mov.u32 	%r1, %ctaid.x;
	shl.b32 	%r3, %r1, 6;
	mov.u32 	%r2, %tid.x;
	shr.u32 	%r4, %r2, 4;
	or.b32  	%r5, %r3, %r4;
	setp.gt.u32 	%p1, %r5, 1124;
	@%p1 bra 	$L__BB2_2;
	cvta.to.global.u64 	%rd3, %rd1;
	cvta.to.global.u64 	%rd4, %rd2;
	shl.b32 	%r6, %r1, 8;
	shr.u32 	%r7, %r2, 2;
	or.b32  	%r8, %r6, %r7;
	mul.hi.u32 	%r9, %r8, -1851608123;
	shr.u32 	%r10, %r9, 7;
	shr.u32 	%r11, %r2, 1;
	mad.lo.s32 	%r12, %r1, 62, %r11;
	mul.hi.u32 	%r13, %r12, -1851608123;
	shr.u32 	%r14, %r13, 8;
	mul.lo.s32 	%r15, %r14, 450;
	sub.s32 	%r16, %r12, %r15;
	cvt.u16.u32 	%rs1, %r16;
	mul.hi.u16 	%rs2, %rs1, 1457;
	mul.lo.s16 	%rs3, %rs2, 90;
	cvt.u32.u16 	%r17, %rs3;
	mad.lo.s32 	%r18, %r1, 34, %r2;
	shr.u32 	%r19, %r18, 1;
	mul.hi.u32 	%r20, %r19, -1240768329;
	shr.u32 	%r21, %r20, 5;
	mul.lo.s32 	%r22, %r21, 90;
	sub.s32 	%r23, %r18, %r22;
	cvt.u16.u32 	%rs4, %r23;
	mul.lo.s16 	%rs5, %rs4, 57;
	shr.u16 	%rs6, %rs5, 9;
	mul.lo.s16 	%rs7, %rs6, 9;
	sub.s16 	%rs8, %rs4, %rs7;
	cvt.u32.u16 	%r24, %rs8;
	and.b32  	%r25, %r24, 255;
	mad.lo.s32 	%r26, %r1, -27, %r18;
	mul.hi.u32 	%r27, %r26, 954437177;
	shr.u32 	%r28, %r27, 1;
	mul.lo.s32 	%r29, %r28, 9;
	sub.s32 	%r30, %r26, %r29;
	add.s32 	%r31, %r30, %r23;
	mad.lo.s32 	%r32, %r10, 900, %r31;
	sub.s32 	%r33, %r32, %r25;
	add.s32 	%r34, %r33, %r17;
	mul.wide.u32 	%rd5, %r34, 4;
	add.s64 	%rd6, %rd3, %rd5;
	ld.global.nc.f32 	%f1, [%rd6];
	mad.lo.s32 	%r35, %r1, 1017, %r26;
	mul.wide.u32 	%rd7, %r35, 4;
	add.s64 	%rd8, %rd4, %rd7;
	st.global.f32 	[%rd8], %f1;
$L__BB2_2:
	ret;

}
	// .globl	default_function_kernel
.visible .entry default_function_kernel(
	.param .u64 .ptr .align 1 default_function_kernel_param_0,
	.param .u64 .ptr .align 1 default_function_kernel_param_1
)
.maxntid 1024
{
	.reg .pred 	%p<2>;
	.reg .b16 	%rs<7>;
	.reg .b32 	%r<31>;
	.reg .b32 	%f<2>;
	.reg .b64 	%rd<14>;

	ld.param.u64 	%rd1, [default_function_kernel_param_0];
	ld.param.u64 	%rd2, [default_function_kernel_param_1];
	mov.u32 	%r1, %ctaid.x;
	shl.b32 	%r3, %r1, 7;
	mov.u32 	%r2, %tid.x;
	shr.u32 	%r4, %r2, 3;
	or.b32  	%r5, %r3, %r4;
	setp.gt.u32 	%p1, %r5, 1124;
	@%p1 bra 	$L__BB3_2;
	cvta.to.global.u64 	%rd3, %rd2;
	cvta.to.global.u64 	%rd4, %rd1;
	shl.b32 	%r6, %r1, 8;
	shr.u32 	%r7, %r2, 2;
	or.b32  	%r8, %r6, %r7;
	mul.hi.u32 	%r9, %r8, -1851608123;
	shr.u32 	%r10, %r9, 7;
	shr.u32 	%r11, %r2, 1;
	mad.lo.s32 	%r12, %r1, 62, %r11;
	mul.hi.u32 	%r13, %r12, -1851608123;
	shr.u32 	%r14, %r13, 8;
	mul.lo.s32 	%r15, %r14, 450;
	sub.s32 	%r16, %r12, %r15;
	cvt.u16.u32 	%rs1, %r16;
	mul.hi.u16 	%rs2, %rs1, 1457;
	mul.lo.s16 	%rs3, %rs2, 1452;
	mad.lo.s32 	%r17, %r1, 34, %r2;
	shr.u32 	%r18, %r17, 1;
	mul.hi.u32 	%r19, %r18, -1240768329;
	shr.u32 	%r20, %r19, 5;
	mul.lo.s32 	%r21, %r20, 90;
	sub.s32 	%r22, %r17, %r21;
	cvt.u16.u32 	%rs4, %r22;
	mul.lo.s16 	%rs5, %rs4, 57;
	shr.u16 	%rs6, %rs5, 9;
	cvt.u32.u16 	%r23, %rs6;
	mul.wide.u32 	%rd5, %r23, 44;
	mad.lo.s32 	%r24, %r1, -27, %r17;
	mul.hi.u32 	%r25, %r24, 954437177;
	shr.u32 	%r26, %r25, 1;
	mul.lo.s32 	%r27, %r26, 9;
	sub.s32 	%r28, %r24, %r27;
	cvt.u64.u16 	%rd6, %rs3;
	mad.lo.s32 	%r29, %r10, 31944, %r28;
	cvt.u64.u32 	%rd7, %r29;
	add.s64 	%rd8, %rd7, %rd6;
	add.s64 	%rd9, %rd8, %rd5;
	shl.b64 	%rd10, %rd9, 2;
	add.s64 	%rd11, %rd3, %rd10;
	ld.global.nc.f32 	%f1, [%rd11+201656];
	mad.lo.s32 	%r30, %r1, 1017, %r24;
	mul.wide.u32 	%rd12, %r30, 4;
	add.s64 	%rd13, %rd4, %rd12;
	st.global.f32 	[%rd13], %f1;
$L__BB3_2:
	ret;

}
	// .globl	default_function_kernel_7
.visible .entry default_function_kernel_7(
	.param .u64 .ptr .align 1 default_function_kernel_7_param_0,
	.param .u64 .ptr .align 1 default_function_kernel_7_param_1
)
.maxntid 1024
{
	.reg .pred 	%p<2>;
	.reg .b16 	%rs<3>;
	.reg .b32 	%r<28>;
	.reg .b32 	%f<2>;
	.reg .b64 	%rd<9>;

	ld.param.u64 	%rd1, [default_function_kernel_7_param_0];
	ld.param.u64 	%rd2, [default_function_kernel_7_param_1];
	mov.u32 	%r1, %ctaid.x;
	shl.b32 	%r3, %r1, 6;
	mov.u32 	%r2, %tid.x;
	shr.u32 	%r4, %r2, 4;
	or.b32  	%r5, %r3, %r4;
	setp.gt.u32 	%p1, %r5, 1124;
	@%p1 bra 	$L__BB4_2;
	cvta.to.global.u64 	%rd3, %rd1;
	cvta.to.global.u64 	%rd4, %rd2;
	shl.b32 	%r6, %r1, 8;
	shr.u32 	%r7, %r2, 2;
	or.b32  	%r8, %r6, %r7;
	mul.hi.u32 	%r9, %r8, -1851608123;
	shr.u32 	%r10, %r9, 7;
	shl.b32 	%r11, %r1, 2;
	add.s32 	%r12, %r11, %r2;
	mul.hi.u32 	%r13, %r12, 1717986919;
	shr.u32 	%r14, %r13, 2;
	mul.lo.s32 	%r15, %r14, 10;
	sub.s32 	%r16, %r12, %r15;
	mul.lo.s32 	%r17, %r16, 90;
	mad.lo.s32 	%r18, %r10, 900, %r17;
	shr.u32 	%r19, %r2, 1;
	mad.lo.s32 	%r20, %r1, 62, %r19;
	mul.hi.u32 	%r21, %r20, -1851608123;
	shr.u32 	%r22, %r21, 8;
	mul.lo.s32 	%r23, %r22, 450;
	sub.s32 	%r24, %r20, %r23;
	cvt.u16.u32 	%rs1, %r24;
	mul.hi.u16 	%rs2, %rs1, 13108;
	cvt.u32.u16 	%r25, %rs2;
	add.s32 	%r26, %r18, %r25;
	mul.wide.u32 	%rd5, %r26, 4;
	add.s64 	%rd6, %rd3, %rd5;
	ld.global.nc.f32 	%f1, [%rd6];
	mad.lo.s32 	%r27, %r1, 1020, %r12;
	mul.wide.u32 	%rd7, %r27, 4;
	add.s64 	%rd8, %rd4, %rd7;
	st.global.f32 	[%rd8], %f1;
$L__BB4_2:
	ret;

}
	// .globl	default_function_kernel_6
.visible .entry default_function_kernel_6(
	.param .u64 .ptr .align 1 default_function_kernel_6_param_0,
	.param .u64 .ptr .align 1 default_function_kernel_6_param_1,
	.param .u64 .ptr .align 1 default_function_kernel_6_param_2
)
.maxntid 1024
{
	.reg .pred 	%p<2>;
	.reg .b32 	%r<20>;
	.reg .b32 	%f<7>;
	.reg .b64 	%rd<12>;

	ld.param.u64 	%rd1, [default_function_kernel_6_param_0];
	ld.param.u64 	%rd2, [default_function_kernel_6_param_1];
	ld.param.u64 	%rd3, [default_function_kernel_6_param_2];
	mov.u32 	%r1, %ctaid.x;
	shl.b32 	%r3, %r1, 6;
	mov.u32 	%r2, %tid.x;
	shr.u32 	%r4, %r2, 4;
	or.b32  	%r5, %r3, %r4;
	setp.gt.u32 	%p1, %r5, 1124;
	@%p1 bra 	$L__BB5_2;
	cvta.to.global.u64 	%rd4, %rd2;
	cvta.to.global.u64 	%rd5, %rd3;
	cvta.to.global.u64 	%rd6, %rd1;
	shl.b32 	%r6, %r1, 10;
	or.b32  	%r7, %r6, %r2;
	mul.wide.u32 	%rd7, %r7, 4;
	add.s64 	%rd8, %rd4, %rd7;
	ld.global.f32 	%f1, [%rd8];
	shl.b32 	%r8, %r1, 8;
	shr.u32 	%r9, %r2, 2;
	or.b32  	%r10, %r8, %r9;
	mul.hi.u32 	%r11, %r10, -1851608123;
	shr.u32 	%r12, %r11, 7;
	mad.lo.s32 	%r13, %r1, -990, %r7;
	shr.u32 	%r14, %r13, 1;
	mul.hi.u32 	%r15, %r14, -1240768329;
	shr.u32 	%r16, %r15, 5;
	mul.lo.s32 	%r17, %r16, 90;
	sub.s32 	%r18, %r13, %r17;
	mad.lo.s32 	%r19, %r12, 90, %r18;
	mul.wide.u32 	%rd9, %r19, 4;
	add.s64 	%rd10, %rd5, %rd9;
	ld.global.nc.f32 	%f2, [%rd10];
	sub.f32 	%f3, %f1, %f2;
	add.s64 	%rd11, %rd6, %rd9;
	ld.global.nc.f32 	%f4, [%rd11];
	lg2.approx.f32 	%f5, %f4;
	fma.rn.f32 	%f6, %f5, 0fBF317218, %f3;
	st.global.f32 	[%rd8], %f6;
$L__BB5_2:
	ret;

}
	// .globl	default_function_kernel_5
.visible .entry default_function_kernel_5(
	.param .u64 .ptr .align 1 default_function_kernel_5_param_0,
	.param .u64 .ptr .align 1 default_function_kernel_5_param_1,
	.param .u64 .ptr .align 1 default_function_kernel_5_param_2
)
.maxntid 1024
{
	.reg .pred 	%p<3>;
	.reg .b32 	%r<21>;
	.reg .b32 	%f<53>;
	.reg .b64 	%rd<13>;

	ld.param.u64 	%rd5, [default_function_kernel_5_param_0];
	ld.param.u64 	%rd3, [default_function_kernel_5_param_1];
	ld.param.u64 	%rd4, [default_function_kernel_5_param_2];
	cvta.to.global.u64 	%rd6, %rd5;
	mov.u32 	%r1, %ctaid.x;
	shl.b32 	%r6, %r1, 7;
	mov.u32 	%r2, %tid.x;
	shr.u32 	%r7, %r2, 3;
	or.b32  	%r3, %r6, %r7;
	setp.gt.u32 	%p1, %r3, 224;
	shl.b32 	%r8, %r1, 10;
	or.b32  	%r4, %r8, %r2;
	mul.wide.u32 	%rd7, %r4, 4;
	add.s64 	%rd1, %rd6, %rd7;
	@%p1 bra 	$L__BB6_2;
	mov.b32 	%r9, 0;
	st.global.u32 	[%rd1], %r9;
$L__BB6_2:
	setp.gt.u32 	%p2, %r3, 224;
	shl.b32 	%r10, %r1, 9;
	shr.u32 	%r11, %r2, 1;
	or.b32  	%r12, %r10, %r11;
	mul.hi.u32 	%r13, %r12, -1240768329;
	shr.u32 	%r14, %r13, 5;
	mad.lo.s32 	%r15, %r1, -990, %r4;
	shr.u32 	%r16, %r15, 1;
	mul.hi.u32 	%r17, %r16, -1240768329;
	shr.u32 	%r18, %r17, 5;
	mul.lo.s32 	%r19, %r18, 90;
	sub.s32 	%r20, %r15, %r19;
	mad.lo.s32 	%r5, %r14, 900, %r20;
	cvta.to.global.u64 	%rd8, %rd4;
	add.s64 	%rd2, %rd8, %rd7;
	@%p2 bra 	$L__BB6_4;
	ld.global.f32 	%f1, [%rd1];
	cvta.to.global.u64 	%rd10, %rd3;
	mul.wide.u32 	%rd11, %r5, 4;
	add.s64 	%rd12, %rd10, %rd11;
	ld.global.nc.f32 	%f2, [%rd12];
	ld.global.nc.f32 	%f3, [%rd2];
	sub.f32 	%f4, %f2, %f3;
	mul.f32 	%f5, %f4, 0f3FB8AA3B;
	ex2.approx.f32 	%f6, %f5;
	add.f32 	%f7, %f1, %f6;
	ld.global.nc.f32 	%f8, [%rd12+360];
	sub.f32 	%f9, %f8, %f3;
	mul.f32 	%f10, %f9, 0f3FB8AA3B;
	ex2.approx.f32 	%f11, %f10;
	add.f32 	%f12, %f7, %f11;
	ld.global.nc.f32 	%f13, [%rd12+720];
	sub.f32 	%f14, %f13, %f3;
	mul.f32 	%f15, %f14, 0f3FB8AA3B;
	ex2.approx.f32 	%f16, %f15;
	add.f32 	%f17, %f12, %f16;
	ld.global.nc.f32 	%f18, [%rd12+1080];
	sub.f32 	%f19, %f18, %f3;
	mul.f32 	%f20, %f19, 0f3FB8AA3B;
	ex2.approx.f32 	%f21, %f20;
	add.f32 	%f22, %f17, %f21;
	ld.global.nc.f32 	%f23, [%rd12+1440];
	sub.f32 	%f24, %f23, %f3;
	mul.f32 	%f25, %f24, 0f3FB8AA3B;
	ex2.approx.f32 	%f26, %f25;
	add.f32 	%f27, %f22, %f26;
	ld.global.nc.f32 	%f28, [%rd12+1800];
	sub.f32 	%f29, %f28, %f3;
	mul.f32 	%f30, %f29, 0f3FB8AA3B;
	ex2.approx.f32 	%f31, %f30;
	add.f32 	%f32, %f27, %f31;
	ld.global.nc.f32 	%f33, [%rd12+2160];
	sub.f32 	%f34, %f33, %f3;
	mul.f32 	%f35, %f34, 0f3FB8AA3B;
	ex2.approx.f32 	%f36, %f35;
	add.f32 	%f37, %f32, %f36;
	ld.global.nc.f32 	%f38, [%rd12+2520];
	sub.f32 	%f39, %f38, %f3;
	mul.f32 	%f40, %f39, 0f3FB8AA3B;
	ex2.approx.f32 	%f41, %f40;
	add.f32 	%f42, %f37, %f41;
	ld.global.nc.f32 	%f43, [%rd12+2880];
	sub.f32 	%f44, %f43, %f3;
	mul.f32 	%f45, %f44, 0f3FB8AA3B;
	ex2.approx.f32 	%f46, %f45;
	add.f32 	%f47, %f42, %f46;
	ld.global.nc.f32 	%f48, [%rd12+3240];
	sub.f32 	%f49, %f48, %f3;
	mul.f32 	%f50, %f49, 0f3FB8AA3B;
	ex2.approx.f32 	%f51, %f50;
	add.f32 	%f52, %f47, %f51;
	st.global.f32 	[%rd1], %f52;
$L__BB6_4:
	ret;

}
	// .globl	default_function_kernel_4
.visible .entry default_function_kernel_4(
	.param .u64 .ptr .align 1 default_function_kernel_4_param_0,
	.param .u64 .ptr .align 1 default_function_kernel_4_param_1
)
.maxntid 1024
{
	.reg .pred 	%p<3>;
	.reg .b32 	%r<21>;
	.reg .b32 	%f<22>;
	.reg .b64 	%rd<9>;

	ld.param.u64 	%rd3, [default_function_kernel_4_param_0];
	ld.param.u64 	%rd2, [default_function_kernel_4_param_1];
	cvta.to.global.u64 	%rd4, %rd3;
	mov.u32 	%r1, %ctaid.x;
	shl.b32 	%r6, %r1, 7;
	mov.u32 	%r2, %tid.x;
	shr.u32 	%r7, %r2, 3;
	or.b32  	%r3, %r6, %r7;
	setp.gt.u32 	%p1, %r3, 224;
	shl.b32 	%r8, %r1, 10;
	or.b32  	%r4, %r8, %r2;
	mul.wide.u32 	%rd5, %r4, 4;
	add.s64 	%rd1, %rd4, %rd5;
	@%p1 bra 	$L__BB7_2;
	mov.b32 	%r9, -8388611;
	st.global.u32 	[%rd1], %r9;
$L__BB7_2:
	setp.gt.u32 	%p2, %r3, 224;
	shl.b32 	%r10, %r1, 9;
	shr.u32 	%r11, %r2, 1;
	or.b32  	%r12, %r10, %r11;
	mul.hi.u32 	%r13, %r12, -1240768329;
	shr.u32 	%r14, %r13, 5;
	mad.lo.s32 	%r15, %r1, -990, %r4;
	shr.u32 	%r16, %r15, 1;
	mul.hi.u32 	%r17, %r16, -1240768329;
	shr.u32 	%r18, %r17, 5;
	mul.lo.s32 	%r19, %r18, 90;
	sub.s32 	%r20, %r15, %r19;
	mad.lo.s32 	%r5, %r14, 900, %r20;
	@%p2 bra 	$L__BB7_4;
	ld.global.f32 	%f1, [%rd1];
	cvta.to.global.u64 	%rd6, %rd2;
	mul.wide.u32 	%rd7, %r5, 4;
	add.s64 	%rd8, %rd6, %rd7;
	ld.global.nc.f32 	%f2, [%rd8];
	max.f32 	%f3, %f1, %f2;
	ld.global.nc.f32 	%f4, [%rd8+360];
	max.f32 	%f5, %f3, %f4;
	ld.global.nc.f32 	%f6, [%rd8+720];
	max.f32 	%f7, %f5, %f6;
	ld.global.nc.f32 	%f8, [%rd8+1080];
	max.f32 	%f9, %f7, %f8;
	ld.global.nc.f32 	%f10, [%rd8+1440];
	max.f32 	%f11, %f9, %f10;
	ld.global.nc.f32 	%f12, [%rd8+1800];
	max.f32 	%f13, %f11, %f12;
	ld.global.nc.f32 	%f14, [%rd8+2160];
	max.f32 	%f15, %f13, %f14;
	ld.global.nc.f32 	%f16, [%rd8+2520];
	max.f32 	%f17, %f15, %f16;
	ld.global.nc.f32 	%f18, [%rd8+2880];
	max.f32 	%f19, %f17, %f18;
	ld.global.nc.f32 	%f20, [%rd8+3240];
	max.f32 	%f21, %f19, %f20;
	st.global.f32 	[%rd1], %f21;
$L__BB7_4:
	ret;

}


// ===== COMPILED SASS (sm_100) =====

	.target	sm_100

	.elftype	@"ET_EXEC"


//--------------------- .note.nv.tkinfo           --------------------------
	.section	.note.nv.tkinfo,"",@"SHT_NOTE"
	.sectionflags	@"SHF_NOTE_NV_TKINFO"
	.tkinfo
        /*0018*/ 	.word	0x00000002
        /*0030*/ 	.string	""
        /*0030*/ 	.string	"ptxas"
        /*0030*/ 	.string	"Cuda compilation tools, release 13.0, V13.0.88"
        /*0030*/ 	.string	"Build cuda_13.0.r13.0/compiler.36424714_0"
        /*0030*/ 	.string	"-arch sm_100 -m 64 "



//--------------------- .note.nv.cuinfo           --------------------------
	.section	.note.nv.cuinfo,"",@"SHT_NOTE"
	.sectionflags	@"SHF_NOTE_NV_CUINFO"
        /*0018*/ 	.short	0x0002
        /*001a*/ 	.short	0x0064
        /*001c*/ 	.short	0x0082
	.zero		2


//--------------------- .nv.info                  --------------------------
	.section	.nv.info,"",@"SHT_CUDA_INFO"
	.align	4


	//----- nvinfo : EIATTR_REGCOUNT
	.align		4
        /*0000*/ 	.byte	0x04, 0x2f
        /*0002*/ 	.short	(.L_1 - .L_0)
	.align		4
.L_0:
        /*0004*/ 	.word	index@(default_function_kernel_2)
        /*0008*/ 	.word	0x0000000e


	//----- nvinfo : EIATTR_FRAME_SIZE
	.align		4
.L_1:
        /*000c*/ 	.byte	0x04, 0x11
        /*000e*/ 	.short	(.L_3 - .L_2)
	.align		4
.L_2:
        /*0010*/ 	.word	index@(default_function_kernel_2)
        /*0014*/ 	.word	0x00000000


	//----- nvinfo : EIATTR_REGCOUNT
	.align		4
.L_3:
        /*0018*/ 	.byte	0x04, 0x2f
        /*001a*/ 	.short	(.L_5 - .L_4)
	.align		4
.L_4:
        /*001c*/ 	.word	index@(default_function_kernel_1)
        /*0020*/ 	.word	0x0000000a


	//----- nvinfo : EIATTR_FRAME_SIZE
	.align		4
.L_5:
        /*0024*/ 	.byte	0x04, 0x11
        /*0026*/ 	.short	(.L_7 - .L_6)
	.align		4
.L_6:
        /*0028*/ 	.word	index@(default_function_kernel_1)
        /*002c*/ 	.word	0x00000000


	//----- nvinfo : EIATTR_REGCOUNT
	.align		4
.L_7:
        /*0030*/ 	.byte	0x04, 0x2f
        /*0032*/ 	.short	(.L_9 - .L_8)
	.align		4
.L_8:
        /*0034*/ 	.word	index@(default_function_kernel_3)
        /*0038*/ 	.word	0x0000000e


	//----- nvinfo : EIATTR_FRAME_SIZE
	.align		4
.L_9:
        /*003c*/ 	.byte	0x04, 0x11
        /*003e*/ 	.short	(.L_11 - .L_10)
	.align		4
.L_10:
        /*0040*/ 	.word	index@(default_function_kernel_3)
        /*0044*/ 	.word	0x00000000


	//----- nvinfo : EIATTR_REGCOUNT
	.align		4
.L_11:
        /*0048*/ 	.byte	0x04, 0x2f
        /*004a*/ 	.short	(.L_13 - .L_12)
	.align		4
.L_12:
        /*004c*/ 	.word	index@(default_function_kernel)
        /*0050*/ 	.word	0x0000000a


	//----- nvinfo : EIATTR_FRAME_SIZE
	.align		4
.L_13:
        /*0054*/ 	.byte	0x04, 0x11
        /*0056*/ 	.short	(.L_15 - .L_14)
	.align		4
.L_14:
        /*0058*/ 	.word	index@(default_function_kernel)
        /*005c*/ 	.word	0x00000000


	//----- nvinfo : EIATTR_REGCOUNT
	.align		4
.L_15:
        /*0060*/ 	.byte	0x04, 0x2f
        /*0062*/ 	.short	(.L_17 - .L_16)
	.align		4
.L_16:
        /*0064*/ 	.word	index@(default_function_kernel_7)
        /*0068*/ 	.word	0x0000000b


	//----- nvinfo : EIATTR_FRAME_SIZE
	.align		4
.L_17:
        /*006c*/ 	.byte	0x04, 0x11
        /*006e*/ 	.short	(.L_19 - .L_18)
	.align		4
.L_18:
        /*0070*/ 	.word	index@(default_function_kernel_7)
        /*0074*/ 	.word	0x00000000


	//----- nvinfo : EIATTR_REGCOUNT
	.align		4
.L_19:
        /*0078*/ 	.byte	0x04, 0x2f
        /*007a*/ 	.short	(.L_21 - .L_20)
	.align		4
.L_20:
        /*007c*/ 	.word	index@(default_function_kernel_6)
        /*0080*/ 	.word	0x0000000e


	//----- nvinfo : EIATTR_FRAME_SIZE
	.align		4
.L_21:
        /*0084*/ 	.byte	0x04, 0x11
        /*0086*/ 	.short	(.L_23 - .L_22)
	.align		4
.L_22:
        /*0088*/ 	.word	index@(default_function_kernel_6)
        /*008c*/ 	.word	0x00000000


	//----- nvinfo : EIATTR_REGCOUNT
	.align		4
.L_23:
        /*0090*/ 	.byte	0x04, 0x2f
        /*0092*/ 	.short	(.L_25 - .L_24)
	.align		4
.L_24:
        /*0094*/ 	.word	index@(default_function_kernel_5)
        /*0098*/ 	.word	0x0000001b


	//----- nvinfo : EIATTR_FRAME_SIZE
	.align		4
.L_25:
        /*009c*/ 	.byte	0x04, 0x11
        /*009e*/ 	.short	(.L_27 - .L_26)
	.align		4
.L_26:
        /*00a0*/ 	.word	index@(default_function_kernel_5)
        /*00a4*/ 	.word	0x00000000


	//----- nvinfo : EIATTR_REGCOUNT
	.align		4
.L_27:
        /*00a8*/ 	.byte	0x04, 0x2f
        /*00aa*/ 	.short	(.L_29 - .L_28)
	.align		4
.L_28:
        /*00ac*/ 	.word	index@(default_function_kernel_4)
        /*00b0*/ 	.word	0x00000012


	//----- nvinfo : EIATTR_FRAME_SIZE
	.align		4
.L_29:
        /*00b4*/ 	.byte	0x04, 0x11
        /*00b6*/ 	.short	(.L_31 - .L_30)
	.align		4
.L_30:
        /*00b8*/ 	.word	index@(default_function_kernel_4)
        /*00bc*/ 	.word	0x00000000


	//----- nvinfo : EIATTR_MIN_STACK_SIZE
	.align		4
.L_31:
        /*00c0*/ 	.byte	0x04, 0x12
        /*00c2*/ 	.short	(.L_33 - .L_32)
	.align		4
.L_32:
        /*00c4*/ 	.word	index@(default_function_kernel_4)
        /*00c8*/ 	.word	0x00000000


	//----- nvinfo : EIATTR_MIN_STACK_SIZE
	.align		4
.L_33:
        /*00cc*/ 	.byte	0x04, 0x12
        /*00ce*/ 	.short	(.L_35 - .L_34)
	.align		4
.L_34:
        /*00d0*/ 	.word	index@(default_function_kernel_5)
        /*00d4*/ 	.word	0x00000000


	//----- nvinfo : EIATTR_MIN_STACK_SIZE
	.align		4
.L_35:
        /*00d8*/ 	.byte	0x04, 0x12
        /*00da*/ 	.short	(.L_37 - .L_36)
	.align		4
.L_36:
        /*00dc*/ 	.word	index@(default_function_kernel_6)
        /*00e0*/ 	.word	0x00000000


	//----- nvinfo : EIATTR_MIN_STACK_SIZE
	.align		4
.L_37:
        /*00e4*/ 	.byte	0x04, 0x12
        /*00e6*/ 	.short	(.L_39 - .L_38)
	.align		4
.L_38:
        /*00e8*/ 	.word	index@(default_function_kernel_7)
        /*00ec*/ 	.word	0x00000000


	//----- nvinfo : EIATTR_MIN_STACK_SIZE
	.align		4
.L_39:
        /*00f0*/ 	.byte	0x04, 0x12
        /*00f2*/ 	.short	(.L_41 - .L_40)
	.align		4
.L_40:
        /*00f4*/ 	.word	index@(default_function_kernel)
        /*00f8*/ 	.word	0x00000000


	//----- nvinfo : EIATTR_MIN_STACK_SIZE
	.align		4
.L_41:
        /*00fc*/ 	.byte	0x04, 0x12
        /*00fe*/ 	.short	(.L_43 - .L_42)
	.align		4
.L_42:
        /*0100*/ 	.word	index@(default_function_kernel_3)
        /*0104*/ 	.word	0x00000000


	//----- nvinfo : EIATTR_MIN_STACK_SIZE
	.align		4
.L_43:
        /*0108*/ 	.byte	0x04, 0x12
        /*010a*/ 	.short	(.L_45 - .L_44)
	.align		4
.L_44:
        /*010c*/ 	.word	index@(default_function_kernel_1)
        /*0110*/ 	.word	0x00000000


	//----- nvinfo : EIATTR_MIN_STACK_SIZE
	.align		4
.L_45:
        /*0114*/ 	.byte	0x04, 0x12
        /*0116*/ 	.short	(.L_47 - .L_46)
	.align		4
.L_46:
        /*0118*/ 	.word	index@(default_function_kernel_2)
        /*011c*/ 	.word	0x00000000
.L_47:


//--------------------- .nv.compat                --------------------------
	.section	.nv.compat,"",@"SHT_CUDA_COMPAT_INFO"
	.align	4
        /*0000*/ 	.byte	0x02, 0x09, 0x00, 0x00, 0x02, 0x02, 0x01, 0x00, 0x02, 0x05, 0x05, 0x00, 0x03, 0x07, 0x01, 0x01
        /*0010*/ 	.byte	0x02, 0x03, 0x00, 0x00, 0x02, 0x06, 0x01, 0x00, 0x04, 0x0b, 0x08, 0x00, 0x01, 0x00, 0x00, 0x00
        /*0020*/ 	.byte	0x00, 0x00, 0x00, 0x00


//--------------------- .nv.info.default_function_kernel_4 --------------------------
	.section	.nv.info.default_function_kernel_4,"",@"SHT_CUDA_INFO"
	.sectionflags	@""
	.align	4


	//----- nvinfo : EIATTR_CUDA_API_VERSION
	.align		4
        /*0000*/ 	.byte	0x04, 0x37
        /*0002*/ 	.short	(.L_49 - .L_48)
.L_48:
        /*0004*/ 	.word	0x00000082


	//----- nvinfo : EIATTR_KPARAM_INFO
	.align		4
.L_49:
        /*0008*/ 	.byte	0x04, 0x17
        /*000a*/ 	.short	(.L_51 - .L_50)
.L_50:
        /*000c*/ 	.word	0x00000000
        /*0010*/ 	.short	0x0001
        /*0012*/ 	.short	0x0008
        /*0014*/ 	.byte	0x00, 0xf5, 0x21, 0x00


	//----- nvinfo : EIATTR_KPARAM_INFO
	.align		4
.L_51:
        /*0018*/ 	.byte	0x04, 0x17
        /*001a*/ 	.short	(.L_53 - .L_52)
.L_52:
        /*001c*/ 	.word	0x00000000
        /*0020*/ 	.short	0x0000
        /*0022*/ 	.short	0x0000
        /*0024*/ 	.byte	0x00, 0xf5, 0x21, 0x00


	//----- nvinfo : EIATTR_SPARSE_MMA_MASK
	.align		4
.L_53:
        /*0028*/ 	.byte	0x03, 0x50
        /*002a*/ 	.short	0x0000


	//----- nvinfo : EIATTR_MAXREG_COUNT
	.align		4
        /*002c*/ 	.byte	0x03, 0x1b
        /*002e*/ 	.short	0x0040


	//----- nvinfo : EIATTR_MERCURY_ISA_VERSION
	.align		4
        /*0030*/ 	.byte	0x03, 0x5f
        /*0032*/ 	.short	0x0101


	//----- nvinfo : EIATTR_VRC_CTA_INIT_COUNT
	.align		4
        /*0034*/ 	.byte	0x02, 0x4a
	.zero		1
	.zero		1


	//----- nvinfo : EIATTR_EXIT_INSTR_OFFSETS
	.align		4
        /*0038*/ 	.byte	0x04, 0x1c
        /*003a*/ 	.short	(.L_55 - .L_54)


	//   ....[0]....
.L_54:
        /*003c*/ 	.word	0x00000110


	//   ....[1]....
        /*0040*/ 	.word	0x000002d0


	//----- nvinfo : EIATTR_MAX_THREADS
	.align		4
.L_55:
        /*0044*/ 	.byte	0x04, 0x05
        /*0046*/ 	.short	(.L_57 - .L_56)
.L_56:
        /*0048*/ 	.word	0x00000400
        /*004c*/ 	.word	0x00000001
        /*0050*/ 	.word	0x00000001


	//----- nvinfo : EIATTR_CBANK_PARAM_SIZE
	.align		4
.L_57:
        /*0054*/ 	.byte	0x03, 0x19
        /*0056*/ 	.short	0x0010


	//----- nvinfo : EIATTR_PARAM_CBANK
	.align		4
        /*0058*/ 	.byte	0x04, 0x0a
        /*005a*/ 	.short	(.L_59 - .L_58)
	.align		4
.L_58:
        /*005c*/ 	.word	index@(.nv.constant0.default_function_kernel_4)
        /*0060*/ 	.short	0x0380
        /*0062*/ 	.short	0x0010


	//----- nvinfo : EIATTR_SW_WAR
	.align		4
.L_59:
        /*0064*/ 	.byte	0x04, 0x36
        /*0066*/ 	.short	(.L_61 - .L_60)
.L_60:
        /*0068*/ 	.word	0x00000008
.L_61:


//--------------------- .nv.info.default_function_kernel_5 --------------------------
	.section	.nv.info.default_function_kernel_5,"",@"SHT_CUDA_INFO"
	.sectionflags	@""
	.align	4


	//----- nvinfo : EIATTR_CUDA_API_VERSION
	.align		4
        /*0000*/ 	.byte	0x04, 0x37
        /*0002*/ 	.short	(.L_63 - .L_62)
.L_62:
        /*0004*/ 	.word	0x00000082


	//----- nvinfo : EIATTR_KPARAM_INFO
	.align		4
.L_63:
        /*0008*/ 	.byte	0x04, 0x17
        /*000a*/ 	.short	(.L_65 - .L_64)
.L_64:
        /*000c*/ 	.word	0x00000000
        /*0010*/ 	.short	0x0002
        /*0012*/ 	.short	0x0010
        /*0014*/ 	.byte	0x00, 0xf5, 0x21, 0x00


	//----- nvinfo : EIATTR_KPARAM_INFO
	.align		4
.L_65:
        /*0018*/ 	.byte	0x04, 0x17
        /*001a*/ 	.short	(.L_67 - .L_66)
.L_66:
        /*001c*/ 	.word	0x00000000
        /*0020*/ 	.short	0x0001
        /*0022*/ 	.short	0x0008
        /*0024*/ 	.byte	0x00, 0xf5, 0x21, 0x00


	//----- nvinfo : EIATTR_KPARAM_INFO
	.align		4
.L_67:
        /*0028*/ 	.byte	0x04, 0x17
        /*002a*/ 	.short	(.L_69 - .L_68)
.L_68:
        /*002c*/ 	.word	0x00000000
        /*0030*/ 	.short	0x0000
        /*0032*/ 	.short	0x0000
        /*0034*/ 	.byte	0x00, 0xf5, 0x21, 0x00


	//----- nvinfo : EIATTR_SPARSE_MMA_MASK
	.align		4
.L_69:
        /*0038*/ 	.byte	0x03, 0x50
        /*003a*/ 	.short	0x0000


	//----- nvinfo : EIATTR_MAXREG_COUNT
	.align		4
        /*003c*/ 	.byte	0x03, 0x1b
        /*003e*/ 	.short	0x0040


	//----- nvinfo : EIATTR_MERCURY_ISA_VERSION
	.align		4
        /*0040*/ 	.byte	0x03, 0x5f
        /*0042*/ 	.short	0x0101


	//----- nvinfo : EIATTR_VRC_CTA_INIT_COUNT
	.align		4
        /*0044*/ 	.byte	0x02, 0x4a
	.zero		1
	.zero		1


	//----- nvinfo : EIATTR_EXIT_INSTR_OFFSETS
	.align		4
        /*0048*/ 	.byte	0x04, 0x1c
        /*004a*/ 	.short	(.L_71 - .L_70)


	//   ....[0]....
.L_70:
        /*004c*/ 	.word	0x00000110


	//   ....[1]....
        /*0050*/ 	.word	0x00000700


	//----- nvinfo : EIATTR_MAX_THREADS
	.align		4
.L_71:
        /*0054*/ 	.byte	0x04, 0x05
        /*0056*/ 	.short	(.L_73 - .L_72)
.L_72:
        /*0058*/ 	.word	0x00000400
        /*005c*/ 	.word	0x00000001
        /*0060*/ 	.word	0x00000001


	//----- nvinfo : EIATTR_CBANK_PARAM_SIZE
	.align		4
.L_73:
        /*0064*/ 	.byte	0x03, 0x19
        /*0066*/ 	.short	0x0018


	//----- nvinfo : EIATTR_PARAM_CBANK
	.align		4
        /*0068*/ 	.byte	0x04, 0x0a
        /*006a*/ 	.short	(.L_75 - .L_74)
	.align		4
.L_74:
        /*006c*/ 	.word	index@(.nv.constant0.default_function_kernel_5)
        /*0070*/ 	.short	0x0380
        /*0072*/ 	.short	0x0018


	//----- nvinfo : EIATTR_SW_WAR
	.align		4
.L_75:
        /*0074*/ 	.byte	0x04, 0x36
        /*0076*/ 	.short	(.L_77 - .L_76)
.L_76:
        /*0078*/ 	.word	0x00000008
.L_77:


//--------------------- .nv.info.default_function_kernel_6 --------------------------
	.section	.nv.info.default_function_kernel_6,"",@"SHT_CUDA_INFO"
	.sectionflags	@""
	.align	4


	//----- nvinfo : EIATTR_CUDA_API_VERSION
	.align		4
        /*0000*/ 	.byte	0x04, 0x37
        /*0002*/ 	.short	(.L_79 - .L_78)
.L_78:
        /*0004*/ 	.word	0x00000082


	//----- nvinfo : EIATTR_KPARAM_INFO
	.align		4
.L_79:
        /*0008*/ 	.byte	0x04, 0x17
        /*000a*/ 	.short	(.L_81 - .L_80)
.L_80:
        /*000c*/ 	.word	0x00000000
        /*0010*/ 	.short	0x0002
        /*0012*/ 	.short	0x0010
        /*0014*/ 	.byte	0x00, 0xf5, 0x21, 0x00


	//----- nvinfo : EIATTR_KPARAM_INFO
	.align		4
.L_81:
        /*0018*/ 	.byte	0x04, 0x17
        /*001a*/ 	.short	(.L_83 - .L_82)
.L_82:
        /*001c*/ 	.word	0x00000000
        /*0020*/ 	.short	0x0001
        /*0022*/ 	.short	0x0008
        /*0024*/ 	.byte	0x00, 0xf5, 0x21, 0x00


	//----- nvinfo : EIATTR_KPARAM_INFO
	.align		4
.L_83:
        /*0028*/ 	.byte	0x04, 0x17
        /*002a*/ 	.short	(.L_85 - .L_84)
.L_84:
        /*002c*/ 	.word	0x00000000
        /*0030*/ 	.short	0x0000
        /*0032*/ 	.short	0x0000
        /*0034*/ 	.byte	0x00, 0xf5, 0x21, 0x00


	//----- nvinfo : EIATTR_SPARSE_MMA_MASK
	.align		4
.L_85:
        /*0038*/ 	.byte	0x03, 0x50
        /*003a*/ 	.short	0x0000


	//----- nvinfo : EIATTR_MAXREG_COUNT
	.align		4
        /*003c*/ 	.byte	0x03, 0x1b
        /*003e*/ 	.short	0x0040


	//----- nvinfo : EIATTR_MERCURY_ISA_VERSION
	.align		4
        /*0040*/ 	.byte	0x03, 0x5f
        /*0042*/ 	.short	0x0101


	//----- nvinfo : EIATTR_VRC_CTA_INIT_COUNT
	.align		4
        /*0044*/ 	.byte	0x02, 0x4a
	.zero		1
	.zero		1


	//----- nvinfo : EIATTR_EXIT_INSTR_OFFSETS
	.align		4
        /*0048*/ 	.byte	0x04, 0x1c
        /*004a*/ 	.short	(.L_87 - .L_86)


	//   ....[0]....
.L_86:
        /*004c*/ 	.word	0x00000070


	//   ....[1]....
        /*0050*/ 	.word	0x00000260


	//----- nvinfo : EIATTR_MAX_THREADS
	.align		4
.L_87:
        /*0054*/ 	.byte	0x04, 0x05
        /*0056*/ 	.short	(.L_89 - .L_88)
.L_88:
        /*0058*/ 	.word	0x00000400
        /*005c*/ 	.word	0x00000001
        /*0060*/ 	.word	0x00000001


	//----- nvinfo : EIATTR_CBANK_PARAM_SIZE
	.align		4
.L_89:
        /*0064*/ 	.byte	0x03, 0x19
        /*0066*/ 	.short	0x0018


	//----- nvinfo : EIATTR_PARAM_CBANK
	.align		4
        /*0068*/ 	.byte	0x04, 0x0a
        /*006a*/ 	.short	(.L_91 - .L_90)
	.align		4
.L_90:
        /*006c*/ 	.word	index@(.nv.constant0.default_function_kernel_6)
        /*0070*/ 	.short	0x0380
        /*0072*/ 	.short	0x0018


	//----- nvinfo : EIATTR_SW_WAR
	.align		4
.L_91:
        /*0074*/ 	.byte	0x04, 0x36
        /*0076*/ 	.short	(.L_93 - .L_92)
.L_92:
        /*0078*/ 	.word	0x00000008
.L_93:


//--------------------- .nv.info.default_function_kernel_7 --------------------------
	.section	.nv.info.default_function_kernel_7,"",@"SHT_CUDA_INFO"
	.sectionflags	@""
	.align	4


	//----- nvinfo : EIATTR_CUDA_API_VERSION
	.align		4
        /*0000*/ 	.byte	0x04, 0x37
        /*0002*/ 	.short	(.L_95 - .L_94)
.L_94:
        /*0004*/ 	.word	0x00000082


	//----- nvinfo : EIATTR_KPARAM_INFO
	.align		4
.L_95:
        /*0008*/ 	.byte	0x04, 0x17
        /*000a*/ 	.short	(.L_97 - .L_96)
.L_96:
        /*000c*/ 	.word	0x00000000
        /*0010*/ 	.short	0x0001
        /*0012*/ 	.short	0x0008
        /*0014*/ 	.byte	0x00, 0xf5, 0x21, 0x00


	//----- nvinfo : EIATTR_KPARAM_INFO
	.align		4
.L_97:
        /*0018*/ 	.byte	0x04, 0x17
        /*001a*/ 	.short	(.L_99 - .L_98)
.L_98:
        /*001c*/ 	.word	0x00000000
        /*0020*/ 	.short	0x0000
        /*0022*/ 	.short	0x0000
        /*0024*/ 	.byte	0x00, 0xf5, 0x21, 0x00


	//----- nvinfo : EIATTR_SPARSE_MMA_MASK
	.align		4
.L_99:
        /*0028*/ 	.byte	0x03, 0x50
        /*002a*/ 	.short	0x0000


	//----- nvinfo : EIATTR_MAXREG_COUNT
	.align		4
        /*002c*/ 	.byte	0x03, 0x1b
        /*002e*/ 	.short	0x0040


	//----- nvinfo : EIATTR_MERCURY_ISA_VERSION
	.align		4
        /*0030*/ 	.byte	0x03, 0x5f
        /*0032*/ 	.short	0x0101


	//----- nvinfo : EIATTR_VRC_CTA_INIT_COUNT
	.align		4
        /*0034*/ 	.byte	0x02, 0x4a
	.zero		1
	.zero		1


	//----- nvinfo : EIATTR_EXIT_INSTR_OFFSETS
	.align		4
        /*0038*/ 	.byte	0x04, 0x1c
        /*003a*/ 	.short	(.L_101 - .L_100)


	//   ....[0]....
.L_100:
        /*003c*/ 	.word	0x00000070


	//   ....[1]....
        /*0040*/ 	.word	0x00000230


	//----- nvinfo : EIATTR_MAX_THREADS
	.align		4
.L_101:
        /*0044*/ 	.byte	0x04, 0x05
        /*0046*/ 	.short	(.L_103 - .L_102)
.L_102:
        /*0048*/ 	.word	0x00000400
        /*004c*/ 	.word	0x00000001
        /*0050*/ 	.word	0x00000001


	//----- nvinfo : EIATTR_CBANK_PARAM_SIZE
	.align		4
.L_103:
        /*0054*/ 	.byte	0x03, 0x19
        /*0056*/ 	.short	0x0010


	//----- nvinfo : EIATTR_PARAM_CBANK
	.align		4
        /*0058*/ 	.byte	0x04, 0x0a
        /*005a*/ 	.short	(.L_105 - .L_104)
	.align		4
.L_104:
        /*005c*/ 	.word	index@(.nv.constant0.default_function_kernel_7)
        /*0060*/ 	.short	0x0380
        /*0062*/ 	.short	0x0010


	//----- nvinfo : EIATTR_SW_WAR
	.align		4
.L_105:
        /*0064*/ 	.byte	0x04, 0x36
        /*0066*/ 	.short	(.L_107 - .L_106)
.L_106:
        /*0068*/ 	.word	0x00000008
.L_107:


//--------------------- .nv.info.default_function_kernel --------------------------
	.section	.nv.info.default_function_kernel,"",@"SHT_CUDA_INFO"
	.sectionflags	@""
	.align	4


	//----- nvinfo : EIATTR_CUDA_API_VERSION
	.align		4
        /*0000*/ 	.byte	0x04, 0x37
        /*0002*/ 	.short	(.L_109 - .L_108)
.L_108:
        /*0004*/ 	.word	0x00000082


	//----- nvinfo : EIATTR_KPARAM_INFO
	.align		4
.L_109:
        /*0008*/ 	.byte	0x04, 0x17
        /*000a*/ 	.short	(.L_111 - .L_110)
.L_110:
        /*000c*/ 	.word	0x00000000
        /*0010*/ 	.short	0x0001
        /*0012*/ 	.short	0x0008
        /*0014*/ 	.byte	0x00, 0xf5, 0x21, 0x00


	//----- nvinfo : EIATTR_KPARAM_INFO
	.align		4
.L_111:
        /*0018*/ 	.byte	0x04, 0x17
        /*001a*/ 	.short	(.L_113 - .L_112)
.L_112:
        /*001c*/ 	.word	0x00000000
        /*0020*/ 	.short	0x0000
        /*0022*/ 	.short	0x0000
        /*0024*/ 	.byte	0x00, 0xf5, 0x21, 0x00


	//----- nvinfo : EIATTR_SPARSE_MMA_MASK
	.align		4
.L_113:
        /*0028*/ 	.byte	0x03, 0x50
        /*002a*/ 	.short	0x0000


	//----- nvinfo : EIATTR_MAXREG_COUNT
	.align		4
        /*002c*/ 	.byte	0x03, 0x1b
        /*002e*/ 	.short	0x0040


	//----- nvinfo : EIATTR_MERCURY_ISA_VERSION
	.align		4
        /*0030*/ 	.byte	0x03, 0x5f
        /*0032*/ 	.short	0x0101


	//----- nvinfo : EIATTR_VRC_CTA_INIT_COUNT
	.align		4
        /*0034*/ 	.byte	0x02, 0x4a
	.zero		1
	.zero		1


	//----- nvinfo : EIATTR_EXIT_INSTR_OFFSETS
	.align		4
        /*0038*/ 	.byte	0x04, 0x1c
        /*003a*/ 	.short	(.L_115 - .L_114)


	//   ....[0]....
.L_114:
        /*003c*/ 	.word	0x00000070


	//   ....[1]....
        /*0040*/ 	.word	0x00000350


	//----- nvinfo : EIATTR_MAX_THREADS
	.align		4
.L_115:
        /*0044*/ 	.byte	0x04, 0x05
        /*0046*/ 	.short	(.L_117 - .L_116)
.L_116:
        /*0048*/ 	.word	0x00000400
        /*004c*/ 	.word	0x00000001
        /*0050*/ 	.word	0x00000001


	//----- nvinfo : EIATTR_CBANK_PARAM_SIZE
	.align		4
.L_117:
        /*0054*/ 	.byte	0x03, 0x19
        /*0056*/ 	.short	0x0010


	//----- nvinfo : EIATTR_PARAM_CBANK
	.align		4
        /*0058*/ 	.byte	0x04, 0x0a
        /*005a*/ 	.short	(.L_119 - .L_118)
	.align		4
.L_118:
        /*005c*/ 	.word	index@(.nv.constant0.default_function_kernel)
        /*0060*/ 	.short	0x0380
        /*0062*/ 	.short	0x0010


	//----- nvinfo : EIATTR_SW_WAR
	.align		4
.L_119:
        /*0064*/ 	.byte	0x04, 0x36
        /*0066*/ 	.short	(.L_121 - .L_120)
.L_120:
        /*0068*/ 	.word	0x00000008
.L_121:


//--------------------- .nv.info.default_function_kernel_3 --------------------------
	.section	.nv.info.default_function_kernel_3,"",@"SHT_CUDA_INFO"
	.sectionflags	@""
	.align	4


	//----- nvinfo : EIATTR_CUDA_API_VERSION
	.align		4
        /*0000*/ 	.byte	0x04, 0x37
        /*0002*/ 	.short	(.L_123 - .L_122)
.L_122:
        /*0004*/ 	.word	0x00000082


	//----- nvinfo : EIATTR_KPARAM_INFO
	.align		4
.L_123:
        /*0008*/ 	.byte	0x04, 0x17
        /*000a*/ 	.short	(.L_125 - .L_124)
.L_124:
        /*000c*/ 	.word	0x00000000
        /*0010*/ 	.short	0x0001
        /*0012*/ 	.short	0x0008
        /*0014*/ 	.byte	0x00, 0xf5, 0x21, 0x00


	//----- nvinfo : EIATTR_KPARAM_INFO
	.align		4
.L_125:
        /*0018*/ 	.byte	0x04, 0x17
        /*001a*/ 	.short	(.L_127 - .L_126)
.L_126:
        /*001c*/ 	.word	0x00000000
        /*0020*/ 	.short	0x0000
        /*0022*/ 	.short	0x0000
        /*0024*/ 	.byte	0x00, 0xf5, 0x21, 0x00


	//----- nvinfo : EIATTR_SPARSE_MMA_MASK
	.align		4
.L_127:
        /*0028*/ 	.byte	0x03, 0x50
        /*002a*/ 	.short	0x0000


	//----- nvinfo : EIATTR_MAXREG_COUNT
	.align		4
        /*002c*/ 	.byte	0x03, 0x1b
        /*002e*/ 	.short	0x0040


	//----- nvinfo : EIATTR_MERCURY_ISA_VERSION
	.align		4
        /*0030*/ 	.byte	0x03, 0x5f
        /*0032*/ 	.short	0x0101


	//----- nvinfo : EIATTR_VRC_CTA_INIT_COUNT
	.align		4
        /*0034*/ 	.byte	0x02, 0x4a
	.zero		1
	.zero		1


	//----- nvinfo : EIATTR_EXIT_INSTR_OFFSETS
	.align		4
        /*0038*/ 	.byte	0x04, 0x1c
        /*003a*/ 	.short	(.L_129 - .L_128)


	//   ....[0]....
.L_128:
        /*003c*/ 	.word	0x00000070


	//   ....[1]....
        /*0040*/ 	.word	0x00000370


	//----- nvinfo : EIATTR_MAX_THREADS
	.align		4
.L_129:
        /*0044*/ 	.byte	0x04, 0x05
        /*0046*/ 	.short	(.L_131 - .L_130)
.L_130:
        /*0048*/ 	.word	0x00000400
        /*004c*/ 	.word	0x00000001
        /*0050*/ 	.word	0x00000001


	//----- nvinfo : EIATTR_CBANK_PARAM_SIZE
	.align		4
.L_131:
        /*0054*/ 	.byte	0x03, 0x19
        /*0056*/ 	.short	0x0010


	//----- nvinfo : EIATTR_PARAM_CBANK
	.align		4
        /*0058*/ 	.byte	0x04, 0x0a
        /*005a*/ 	.short	(.L_133 - .L_132)
	.align		4
.L_132:
        /*005c*/ 	.word	index@(.nv.constant0.default_function_kernel_3)
        /*0060*/ 	.short	0x0380
        /*0062*/ 	.short	0x0010


	//----- nvinfo : EIATTR_SW_WAR
	.align		4
.L_133:
        /*0064*/ 	.byte	0x04, 0x36
        /*0066*/ 	.short	(.L_135 - .L_134)
.L_134:
        /*0068*/ 	.word	0x00000008
.L_135:


//--------------------- .nv.info.default_function_kernel_1 --------------------------
	.section	.nv.info.default_function_kernel_1,"",@"SHT_CUDA_INFO"
	.sectionflags	@""
	.align	4


	//----- nvinfo : EIATTR_CUDA_API_VERSION
	.align		4
        /*0000*/ 	.byte	0x04, 0x37
        /*0002*/ 	.short	(.L_137 - .L_136)
.L_136:
        /*0004*/ 	.word	0x00000082


	//----- nvinfo : EIATTR_KPARAM_INFO
	.align		4
.L_137:
        /*0008*/ 	.byte	0x04, 0x17
        /*000a*/ 	.short	(.L_139 - .L_138)
.L_138:
        /*000c*/ 	.word	0x00000000
        /*0010*/ 	.short	0x0001
        /*0012*/ 	.short	0x0008
        /*0014*/ 	.byte	0x00, 0xf5, 0x21, 0x00


	//----- nvinfo : EIATTR_KPARAM_INFO
	.align		4
.L_139:
        /*0018*/ 	.byte	0x04, 0x17
        /*001a*/ 	.short	(.L_141 - .L_140)
.L_140:
        /*001c*/ 	.word	0x00000000
        /*0020*/ 	.short	0x0000
        /*0022*/ 	.short	0x0000
        /*0024*/ 	.byte	0x00, 0xf5, 0x21, 0x00


	//----- nvinfo : EIATTR_SPARSE_MMA_MASK
	.align		4
.L_141:
        /*0028*/ 	.byte	0x03, 0x50
        /*002a*/ 	.short	0x0000


	//----- nvinfo : EIATTR_MAXREG_COUNT
	.align		4
        /*002c*/ 	.byte	0x03, 0x1b
        /*002e*/ 	.short	0x0040


	//----- nvinfo : EIATTR_MERCURY_ISA_VERSION
	.align		4
        /*0030*/ 	.byte	0x03, 0x5f
        /*0032*/ 	.short	0x0101


	//----- nvinfo : EIATTR_VRC_CTA_INIT_COUNT
	.align		4
        /*0034*/ 	.byte	0x02, 0x4a
	.zero		1
	.zero		1


	//----- nvinfo : EIATTR_EXIT_INSTR_OFFSETS
	.align		4
        /*0038*/ 	.byte	0x04, 0x1c
        /*003a*/ 	.short	(.L_143 - .L_142)


	//   ....[0]....
.L_142:
        /*003c*/ 	.word	0x00000070


	//   ....[1]....
        /*0040*/ 	.word	0x00000350


	//----- nvinfo : EIATTR_MAX_THREADS
	.align		4
.L_143:
        /*0044*/ 	.byte	0x04, 0x05
        /*0046*/ 	.short	(.L_145 - .L_144)
.L_144:
        /*0048*/ 	.word	0x00000400
        /*004c*/ 	.word	0x00000001
        /*0050*/ 	.word	0x00000001


	//----- nvinfo : EIATTR_CBANK_PARAM_SIZE
	.align		4
.L_145:
        /*0054*/ 	.byte	0x03, 0x19
        /*0056*/ 	.short	0x0010


	//----- nvinfo : EIATTR_PARAM_CBANK
	.align		4
        /*0058*/ 	.byte	0x04, 0x0a
        /*005a*/ 	.short	(.L_147 - .L_146)
	.align		4
.L_146:
        /*005c*/ 	.word	index@(.nv.constant0.default_function_kernel_1)
        /*0060*/ 	.short	0x0380
        /*0062*/ 	.short	0x0010


	//----- nvinfo : EIATTR_SW_WAR
	.align		4
.L_147:
        /*0064*/ 	.byte	0x04, 0x36
        /*0066*/ 	.short	(.L_149 - .L_148)
.L_148:
        /*0068*/ 	.word	0x00000008
.L_149:


//--------------------- .nv.info.default_function_kernel_2 --------------------------
	.section	.nv.info.default_function_kernel_2,"",@"SHT_CUDA_INFO"
	.sectionflags	@""
	.align	4


	//----- nvinfo : EIATTR_CUDA_API_VERSION
	.align		4
        /*0000*/ 	.byte	0x04, 0x37
        /*0002*/ 	.short	(.L_151 - .L_150)
.L_150:
        /*0004*/ 	.word	0x00000082


	//----- nvinfo : EIATTR_KPARAM_INFO
	.align		4
.L_151:
        /*0008*/ 	.byte	0x04, 0x17
        /*000a*/ 	.short	(.L_153 - .L_152)
.L_152:
        /*000c*/ 	.word	0x00000000
        /*0010*/ 	.short	0x0002
        /*0012*/ 	.short	0x0010
        /*0014*/ 	.byte	0x00, 0xf5, 0x21, 0x00


	//----- nvinfo : EIATTR_KPARAM_INFO
	.align		4
.L_153:
        /*0018*/ 	.byte	0x04, 0x17
        /*001a*/ 	.short	(.L_155 - .L_154)
.L_154:
        /*001c*/ 	.word	0x00000000
        /*0020*/ 	.short	0x0001
        /*0022*/ 	.short	0x0008
        /*0024*/ 	.byte	0x00, 0xf5, 0x21, 0x00


	//----- nvinfo : EIATTR_KPARAM_INFO
	.align		4
.L_155:
        /*0028*/ 	.byte	0x04, 0x17
        /*002a*/ 	.short	(.L_157 - .L_156)
.L_156:
        /*002c*/ 	.word	0x00000000
        /*0030*/ 	.short	0x0000
        /*0032*/ 	.short	0x0000
        /*0034*/ 	.byte	0x00, 0xf5, 0x21, 0x00


	//----- nvinfo : EIATTR_SPARSE_MMA_MASK
	.align		4
.L_157:
        /*0038*/ 	.byte	0x03, 0x50
        /*003a*/ 	.short	0x0000


	//----- nvinfo : EIATTR_MAXREG_COUNT
	.align		4
        /*003c*/ 	.byte	0x03, 0x1b
        /*003e*/ 	.short	0x0040


	//----- nvinfo : EIATTR_MERCURY_ISA_VERSION
	.align		4
        /*0040*/ 	.byte	0x03, 0x5f
        /*0042*/ 	.short	0x0101


	//----- nvinfo : EIATTR_VRC_CTA_INIT_COUNT
	.align		4
        /*0044*/ 	.byte	0x02, 0x4a
	.zero		1
	.zero		1


	//----- nvinfo : EIATTR_EXIT_INSTR_OFFSETS
	.align		4
        /*0048*/ 	.byte	0x04, 0x1c
        /*004a*/ 	.short	(.L_159 - .L_158)


	//   ....[0]....
.L_158:
        /*004c*/ 	.word	0x00000070


	//   ....[1]....
        /*0050*/ 	.word	0x000001c0


	//----- nvinfo : EIATTR_MAX_THREADS
	.align		4
.L_159:
        /*0054*/ 	.byte	0x04, 0x05
        /*0056*/ 	.short	(.L_161 - .L_160)
.L_160:
        /*0058*/ 	.word	0x00000400
        /*005c*/ 	.word	0x00000001
        /*0060*/ 	.word	0x00000001


	//----- nvinfo : EIATTR_CBANK_PARAM_SIZE
	.align		4
.L_161:
        /*0064*/ 	.byte	0x03, 0x19
        /*0066*/ 	.short	0x0018


	//----- nvinfo : EIATTR_PARAM_CBANK
	.align		4
        /*0068*/ 	.byte	0x04, 0x0a
        /*006a*/ 	.short	(.L_163 - .L_162)
	.align		4
.L_162:
        /*006c*/ 	.word	index@(.nv.constant0.default_function_kernel_2)
        /*0070*/ 	.short	0x0380
        /*0072*/ 	.short	0x0018


	//----- nvinfo : EIATTR_SW_WAR
	.align		4
.L_163:
        /*0074*/ 	.byte	0x04, 0x36
        /*0076*/ 	.short	(.L_165 - .L_164)
.L_164:
        /*0078*/ 	.word	0x00000008
.L_165:


//--------------------- .nv.callgraph             --------------------------
	.section	.nv.callgraph,"",@"SHT_CUDA_CALLGRAPH"
	.align	4
	.sectionentsize	8
	.align		4
        /*0000*/ 	.word	0x00000000
	.align		4
        /*0004*/ 	.word	0xffffffff
	.align		4
        /*0008*/ 	.word	0x00000000
	.align		4
        /*000c*/ 	.word	0xfffffffe
	.align		4
        /*0010*/ 	.word	0x00000000
	.align		4
        /*0014*/ 	.word	0xfffffffd
	.align		4
        /*0018*/ 	.word	0x00000000
	.align		4
        /*001c*/ 	.word	0xfffffffc


//--------------------- .text.default_function_kernel_4 --------------------------
	.section	.text.default_function_kernel_4,"ax",@progbits
	.align	128
        .global         default_function_kernel_4
        .type           default_function_kernel_4,@function
        .size           default_function_kernel_4,(.L_x_8 - default_function_kernel_4)
        .other          default_function_kernel_4,@"STO_CUDA_ENTRY STV_DEFAULT"
default_function_kernel_4:
.text.default_function_kernel_4:
[----:B------:R-:W-:Y:S01]  /*0000*/  LDC R1, c[0x0][0x37c] ;  /* 0x0000df00ff017b82 */ /* 0x000fe20000000800 */
[----:B------:R-:W0:Y:S07]  /*0010*/  S2R R4, SR_CTAID.X ;  /* 0x0000000000047919 */ /* 0x000e2e0000002500 */
[----:B------:R-:W1:Y:S01]  /*0020*/  LDC.64 R2, c[0x0][0x380] ;  /* 0x0000e000ff027b82 */ /* 0x000e620000000a00 */
[----:B------:R-:W2:Y:S01]  /*0030*/  LDCU.64 UR4, c[0x0][0x358] ;  /* 0x00006b00ff0477ac */ /* 0x000ea20008000a00 */
[----:B------:R-:W3:Y:S01]  /*0040*/  S2R R7, SR_TID.X ;  /* 0x0000000000077919 */ /* 0x000ee20000002100 */
[----:B0-----:R-:W-:Y:S01]  /*0050*/  IMAD.SHL.U32 R0, R4, 0x80, RZ ;  /* 0x0000008004007824 */ /* 0x001fe200078e00ff */
[----:B---3--:R-:W-:-:S04]  /*0060*/  SHF.R.U32.HI R5, RZ, 0x3, R7 ;  /* 0x00000003ff057819 */ /* 0x008fc80000011607 */
[----:B------:R-:W-:-:S04]  /*0070*/  LOP3.LUT R0, R0, R5, RZ, 0xfc, !PT ;  /* 0x0000000500007212 */ /* 0x000fc800078efcff */
[----:B------:R-:W-:Y:S01]  /*0080*/  ISETP.GT.U32.AND P0, PT, R0, 0xe0, PT ;  /* 0x000000e00000780c */ /* 0x000fe20003f04070 */
[----:B------:R-:W-:-:S05]  /*0090*/  IMAD.SHL.U32 R0, R4, 0x400, RZ ;  /* 0x0000040004007824 */ /* 0x000fca00078e00ff */
[----:B------:R-:W-:Y:S01]  /*00a0*/  LOP3.LUT R5, R0, R7, RZ, 0xfc, !PT ;  /* 0x0000000700057212 */ /* 0x000fe200078efcff */
[----:B------:R-:W-:Y:S01]  /*00b0*/  IMAD.SHL.U32 R0, R4, 0x200, RZ ;  /* 0x0000020004007824 */ /* 0x000fe200078e00ff */
[----:B------:R-:W-:-:S03]  /*00c0*/  SHF.R.U32.HI R7, RZ, 0x1, R7 ;  /* 0x00000001ff077819 */ /* 0x000fc60000011607 */
[----:B-1----:R-:W-:-:S04]  /*00d0*/  IMAD.WIDE.U32 R2, R5, 0x4, R2 ;  /* 0x0000000405027825 */ /* 0x002fc800078e0002 */
[----:B------:R-:W-:Y:S02]  /*00e0*/  @!P0 IMAD.MOV.U32 R9, RZ, RZ, -0x800003 ;  /* 0xff7ffffdff098424 */ /* 0x000fe400078e00ff */
[----:B------:R-:W-:-:S03]  /*00f0*/  IMAD R6, R4, -0x3de, R5 ;  /* 0xfffffc2204067824 */ /* 0x000fc600078e0205 */
[----:B--2---:R0:W-:Y:S01]  /*0100*/  @!P0 STG.E desc[UR4][R2.64], R9 ;  /* 0x0000000902008986 */ /* 0x0041e2000c101904 */
[----:B------:R-:W-:Y:S05]  /*0110*/  @P0 EXIT ;  /* 0x000000000000094d */ /* 0x000fea0003800000 */
[----:B------:R-:W1:Y:S01]  /*0120*/  LDC.64 R4, c[0x0][0x388] ;  /* 0x0000e200ff047b82 */ /* 0x000e620000000a00 */
[----:B------:R-:W-:Y:S01]  /*0130*/  SHF.R.U32.HI R8, RZ, 0x1, R6 ;  /* 0x00000001ff087819 */ /* 0x000fe20000011606 */
[----:B------:R-:W2:Y:S01]  /*0140*/  LDG.E R14, desc[UR4][R2.64] ;  /* 0x00000004020e7981 */ /* 0x000ea2000c1e1900 */
[----:B------:R-:W-:-:S03]  /*0150*/  LOP3.LUT R0, R0, R7, RZ, 0xfc, !PT ;  /* 0x0000000700007212 */ /* 0x000fc600078efcff */
[----:B------:R-:W-:-:S04]  /*0160*/  IMAD.HI.U32 R8, R8, -0x49f49f49, RZ ;  /* 0xb60b60b708087827 */ /* 0x000fc800078e00ff */
[----:B------:R-:W-:Y:S01]  /*0170*/  IMAD.HI.U32 R0, R0, -0x49f49f49, RZ ;  /* 0xb60b60b700007827 */ /* 0x000fe200078e00ff */
[----:B------:R-:W-:-:S04]  /*0180*/  SHF.R.U32.HI R7, RZ, 0x5, R8 ;  /* 0x00000005ff077819 */ /* 0x000fc80000011608 */
[----:B------:R-:W-:Y:S01]  /*0190*/  SHF.R.U32.HI R0, RZ, 0x5, R0 ;  /* 0x00000005ff007819 */ /* 0x000fe20000011600 */
[----:B------:R-:W-:-:S04]  /*01a0*/  IMAD R7, R7, -0x5a, R6 ;  /* 0xffffffa607077824 */ /* 0x000fc800078e0206 */
[----:B------:R-:W-:-:S04]  /*01b0*/  IMAD R7, R0, 0x384, R7 ;  /* 0x0000038400077824 */ /* 0x000fc800078e0207 */
[----:B-1----:R-:W-:-:S05]  /*01c0*/  IMAD.WIDE.U32 R4, R7, 0x4, R4 ;  /* 0x0000000407047825 */ /* 0x002fca00078e0004 */
[----:B------:R-:W2:Y:S04]  /*01d0*/  LDG.E.CONSTANT R0, desc[UR4][R4.64] ;  /* 0x0000000404007981 */ /* 0x000ea8000c1e9900 */
[----:B------:R-:W2:Y:S04]  /*01e0*/  LDG.E.CONSTANT R7, desc[UR4][R4.64+0x168] ;  /* 0x0001680404077981 */ /* 0x000ea8000c1e9900 */
[----:B0-----:R-:W3:Y:S04]  /*01f0*/  LDG.E.CONSTANT R9, desc[UR4][R4.64+0x2d0] ;  /* 0x0002d00404097981 */ /* 0x001ee8000c1e9900 */
[----:B------:R-:W3:Y:S04]  /*0200*/  LDG.E.CONSTANT R6, desc[UR4][R4.64+0x438] ;  /* 0x0004380404067981 */ /* 0x000ee8000c1e9900 */
[----:B------:R-:W4:Y:S04]  /*0210*/  LDG.E.CONSTANT R11, desc[UR4][R4.64+0x5a0] ;  /* 0x0005a004040b7981 */ /* 0x000f28000c1e9900 */
[----:B------:R-:W4:Y:S04]  /*0220*/  LDG.E.CONSTANT R8, desc[UR4][R4.64+0x708] ;  /* 0x0007080404087981 */ /* 0x000f28000c1e9900 */
[----:B------:R-:W5:Y:S04]  /*0230*/  LDG.E.CONSTANT R13, desc[UR4][R4.64+0x870] ;  /* 0x00087004040d7981 */ /* 0x000f68000c1e9900 */
[----:B------:R-:W5:Y:S04]  /*0240*/  LDG.E.CONSTANT R10, desc[UR4][R4.64+0x9d8] ;  /* 0x0009d804040a7981 */ /* 0x000f68000c1e9900 */
[----:B------:R-:W5:Y:S04]  /*0250*/  LDG.E.CONSTANT R15, desc[UR4][R4.64+0xb40] ;  /* 0x000b4004040f7981 */ /* 0x000f68000c1e9900 */
[----:B------:R-:W5:Y:S01]  /*0260*/  LDG.E.CONSTANT R12, desc[UR4][R4.64+0xca8] ;  /* 0x000ca804040c7981 */ /* 0x000f62000c1e9900 */
[----:B--2---:R-:W-:-:S04]  /*0270*/  FMNMX3 R0, R14, R0, R7, !PT ;  /* 0x000000000e007276 */ /* 0x004fc80007800007 */
[----:B---3--:R-:W-:-:S04]  /*0280*/  FMNMX3 R0, R0, R9, R6, !PT ;  /* 0x0000000900007276 */ /* 0x008fc80007800006 */
[----:B----4-:R-:W-:-:S04]  /*0290*/  FMNMX3 R0, R0, R11, R8, !PT ;  /* 0x0000000b00007276 */ /* 0x010fc80007800008 */
[----:B-----5:R-:W-:-:S04]  /*02a0*/  FMNMX3 R0, R0, R13, R10, !PT ;  /* 0x0000000d00007276 */ /* 0x020fc8000780000a */
[----:B------:R-:W-:-:S05]  /*02b0*/  FMNMX3 R15, R0, R15, R12, !PT ;  /* 0x0000000f000f7276 */ /* 0x000fca000780000c */
[----:B------:R-:W-:Y:S01]  /*02c0*/  STG.E desc[UR4][R2.64], R15 ;  /* 0x0000000f02007986 */ /* 0x000fe2000c101904 */
[----:B------:R-:W-:Y:S05]  /*02d0*/  EXIT ;  /* 0x000000000000794d */ /* 0x000fea0003800000 */
.L_x_0:
[----:B------:R-:W-:-:S00]  /*02e0*/  BRA `(.L_x_0) ;  /* 0xfffffffc00fc7947 */ /* 0x000fc0000383ffff */
[----:B------:R-:W-:-:S00]  /*02f0*/  NOP ;  /* 0x0000000000007918 */ /* 0x000fc00000000000 */
        /* <DEDUP_REMOVED lines=8> */
.L_x_8:


//--------------------- .text.default_function_kernel_5 --------------------------
	.section	.text.default_function_kernel_5,"ax",@progbits
	.align	128
        .global         default_function_kernel_5
        .type           default_function_kernel_5,@function
        .size           default_function_kernel_5,(.L_x_9 - default_function_kernel_5)
        .other          default_function_kernel_5,@"STO_CUDA_ENTRY STV_DEFAULT"
default_function_kernel_5:
.text.default_function_kernel_5:
[----:B------:R-:W-:Y:S01]  /*0000*/  LDC R1, c[0x0][0x37c] ;  /* 0x0000df00ff017b82 */ /* 0x000fe20000000800 */
[----:B------:R-:W0:Y:S07]  /*0010*/  S2R R8, SR_CTAID.X ;  /* 0x0000000000087919 */ /* 0x000e2e0000002500 */
[----:B------:R-:W1:Y:S01]  /*0020*/  LDC.64 R2, c[0x0][0x380] ;  /* 0x0000e000ff027b82 */ /* 0x000e620000000a00 */
[----:B------:R-:W2:Y:S01]  /*0030*/  LDCU.64 UR4, c[0x0][0x358] ;  /* 0x00006b00ff0477ac */ /* 0x000ea20008000a00 */
[----:B------:R-:W3:Y:S06]  /*0040*/  S2R R9, SR_TID.X ;  /* 0x0000000000097919 */ /* 0x000eec0000002100 */
[----:B------:R-:W4:Y:S01]  /*0050*/  LDC.64 R6, c[0x0][0x390] ;  /* 0x0000e400ff067b82 */ /* 0x000f220000000a00 */
[----:B0-----:R-:W-:-:S02]  /*0060*/  SHF.L.U32 R0, R8, 0x7, RZ ;  /* 0x0000000708007819 */ /* 0x001fc400000006ff */
[----:B------:R-:W-:Y:S02]  /*0070*/  SHF.L.U32 R4, R8, 0xa, RZ ;  /* 0x0000000a08047819 */ /* 0x000fe400000006ff */
[--C-:B---3--:R-:W-:Y:S02]  /*0080*/  SHF.R.U32.HI R5, RZ, 0x3, R9.reuse ;  /* 0x00000003ff057819 */ /* 0x108fe40000011609 */
[----:B------:R-:W-:Y:S02]  /*0090*/  LOP3.LUT R11, R4, R9, RZ, 0xfc, !PT ;  /* 0x00000009040b7212 */ /* 0x000fe400078efcff */
[----:B------:R-:W-:Y:S02]  /*00a0*/  LOP3.LUT R0, R0, R5, RZ, 0xfc, !PT ;  /* 0x0000000500007212 */ /* 0x000fe400078efcff */
[----:B------:R-:W-:Y:S01]  /*00b0*/  SHF.R.U32.HI R9, RZ, 0x1, R9 ;  /* 0x00000001ff097819 */ /* 0x000fe20000011609 */
[----:B-1----:R-:W-:Y:S01]  /*00c0*/  IMAD.WIDE.U32 R2, R11, 0x4, R2 ;  /* 0x000000040b027825 */ /* 0x002fe200078e0002 */
[----:B------:R-:W-:-:S02]  /*00d0*/  ISETP.GT.U32.AND P0, PT, R0, 0xe0, PT ;  /* 0x000000e00000780c */ /* 0x000fc40003f04070 */
[C---:B------:R-:W-:Y:S01]  /*00e0*/  SHF.L.U32 R0, R8.reuse, 0x9, RZ ;  /* 0x0000000908007819 */ /* 0x040fe200000006ff */
[----:B------:R-:W-:-:S10]  /*00f0*/  IMAD R8, R8, -0x3de, R11 ;  /* 0xfffffc2208087824 */ /* 0x000fd400078e020b */
[----:B--2---:R0:W-:Y:S01]  /*0100*/  @!P0 STG.E desc[UR4][R2.64], RZ ;  /* 0x000000ff02008986 */ /* 0x0041e2000c101904 */
[----:B----4-:R-:W-:Y:S05]  /*0110*/  @P0 EXIT ;  /* 0x000000000000094d */ /* 0x010fea0003800000 */
[----:B------:R-:W1:Y:S01]  /*0120*/  LDC.64 R4, c[0x0][0x388] ;  /* 0x0000e200ff047b82 */ /* 0x000e620000000a00 */
[----:B------:R-:W-:Y:S02]  /*0130*/  SHF.R.U32.HI R10, RZ, 0x1, R8 ;  /* 0x00000001ff0a7819 */ /* 0x000fe40000011608 */
[----:B------:R-:W-:-:S03]  /*0140*/  LOP3.LUT R0, R0, R9, RZ, 0xfc, !PT ;  /* 0x0000000900007212 */ /* 0x000fc600078efcff */
[----:B------:R-:W-:-:S04]  /*0150*/  IMAD.HI.U32 R10, R10, -0x49f49f49, RZ ;  /* 0xb60b60b70a0a7827 */ /* 0x000fc800078e00ff */
[----:B------:R-:W-:Y:S01]  /*0160*/  IMAD.HI.U32 R0, R0, -0x49f49f49, RZ ;  /* 0xb60b60b700007827 */ /* 0x000fe200078e00ff */
[----:B------:R-:W-:-:S03]  /*0170*/  SHF.R.U32.HI R9, RZ, 0x5, R10 ;  /* 0x00000005ff097819 */ /* 0x000fc6000001160a */
[----:B------:R-:W-:Y:S01]  /*0180*/  IMAD.WIDE.U32 R10, R11, 0x4, R6 ;  /* 0x000000040b0a7825 */ /* 0x000fe200078e0006 */
[----:B------:R-:W-:Y:S01]  /*0190*/  SHF.R.U32.HI R0, RZ, 0x5, R0 ;  /* 0x00000005ff007819 */ /* 0x000fe20000011600 */
[----:B------:R-:W2:Y:S02]  /*01a0*/  LDG.E R7, desc[UR4][R2.64] ;  /* 0x0000000402077981 */ /* 0x000ea4000c1e1900 */
[----:B------:R-:W-:-:S04]  /*01b0*/  IMAD R9, R9, -0x5a, R8 ;  /* 0xffffffa609097824 */ /* 0x000fc800078e0208 */
[----:B------:R-:W-:-:S04]  /*01c0*/  IMAD R9, R0, 0x384, R9 ;  /* 0x0000038400097824 */ /* 0x000fc800078e0209 */
[----:B-1----:R-:W-:Y:S02]  /*01d0*/  IMAD.WIDE.U32 R12, R9, 0x4, R4 ;  /* 0x00000004090c7825 */ /* 0x002fe400078e0004 */
[----:B------:R-:W3:Y:S04]  /*01e0*/  LDG.E.CONSTANT R5, desc[UR4][R10.64] ;  /* 0x000000040a057981 */ /* 0x000ee8000c1e9900 */
[----:B------:R-:W3:Y:S04]  /*01f0*/  LDG.E.CONSTANT R14, desc[UR4][R12.64] ;  /* 0x000000040c0e7981 */ /* 0x000ee8000c1e9900 */
[----:B------:R-:W4:Y:S04]  /*0200*/  LDG.E.CONSTANT R16, desc[UR4][R12.64+0x168] ;  /* 0x000168040c107981 */ /* 0x000f28000c1e9900 */
[----:B------:R-:W5:Y:S04]  /*0210*/  LDG.E.CONSTANT R18, desc[UR4][R12.64+0x2d0] ;  /* 0x0002d0040c127981 */ /* 0x000f68000c1e9900 */
[----:B------:R-:W2:Y:S04]  /*0220*/  LDG.E.CONSTANT R20, desc[UR4][R12.64+0x438] ;  /* 0x000438040c147981 */ /* 0x000ea8000c1e9900 */
[----:B------:R-:W2:Y:S04]  /*0230*/  LDG.E.CONSTANT R22, desc[UR4][R12.64+0x5a0] ;  /* 0x0005a0040c167981 */ /* 0x000ea8000c1e9900 */
[----:B------:R-:W2:Y:S04]  /*0240*/  LDG.E.CONSTANT R24, desc[UR4][R12.64+0x708] ;  /* 0x000708040c187981 */ /* 0x000ea8000c1e9900 */
[----:B------:R-:W2:Y:S04]  /*0250*/  LDG.E.CONSTANT R8, desc[UR4][R12.64+0x870] ;  /* 0x000870040c087981 */ /* 0x000ea8000c1e9900 */
[----:B------:R-:W2:Y:S04]  /*0260*/  LDG.E.CONSTANT R4, desc[UR4][R12.64+0x9d8] ;  /* 0x0009d8040c047981 */ /* 0x000ea8000c1e9900 */
[----:B------:R-:W2:Y:S04]  /*0270*/  LDG.E.CONSTANT R0, desc[UR4][R12.64+0xb40] ;  /* 0x000b40040c007981 */ /* 0x000ea8000c1e9900 */
[----:B------:R-:W2:Y:S01]  /*0280*/  LDG.E.CONSTANT R6, desc[UR4][R12.64+0xca8] ;  /* 0x000ca8040c067981 */ /* 0x000ea2000c1e9900 */
[----:B---3--:R-:W-:-:S04]  /*0290*/  FADD R14, R14, -R5 ;  /* 0x800000050e0e7221 */ /* 0x008fc80000000000 */
[----:B------:R-:W-:Y:S01]  /*02a0*/  FMUL R10, R14, 1.4426950216293334961 ;  /* 0x3fb8aa3b0e0a7820 */ /* 0x000fe20000400000 */
[----:B----4-:R-:W-:-:S04]  /*02b0*/  FADD R16, -R5, R16 ;  /* 0x0000001005107221 */ /* 0x010fc80000000100 */
[----:B------:R-:W-:Y:S01]  /*02c0*/  FMUL R9, R16, 1.4426950216293334961 ;  /* 0x3fb8aa3b10097820 */ /* 0x000fe20000400000 */
[----:B------:R-:W-:Y:S01]  /*02d0*/  FSETP.GEU.AND P1, PT, R10, -126, PT ;  /* 0xc2fc00000a00780b */ /* 0x000fe20003f2e000 */
[----:B-----5:R-:W-:-:S03]  /*02e0*/  FADD R18, -R5, R18 ;  /* 0x0000001205127221 */ /* 0x020fc60000000100 */
[----:B------:R-:W-:Y:S01]  /*02f0*/  FSETP.GEU.AND P6, PT, R9, -126, PT ;  /* 0xc2fc00000900780b */ /* 0x000fe20003fce000 */
[----:B------:R-:W-:Y:S01]  /*0300*/  FMUL R18, R18, 1.4426950216293334961 ;  /* 0x3fb8aa3b12127820 */ /* 0x000fe20000400000 */
[----:B--2---:R-:W-:-:S04]  /*0310*/  FADD R20, -R5, R20 ;  /* 0x0000001405147221 */ /* 0x004fc80000000100 */
[----:B------:R-:W-:-:S03]  /*0320*/  FSETP.GEU.AND P5, PT, R18, -126, PT ;  /* 0xc2fc00001200780b */ /* 0x000fc60003fae000 */
[----:B------:R-:W-:Y:S01]  /*0330*/  @!P1 FMUL R10, R10, 0.5 ;  /* 0x3f0000000a0a9820 */ /* 0x000fe20000400000 */
[----:B------:R-:W-:Y:S01]  /*0340*/  FADD R22, -R5, R22 ;  /* 0x0000001605167221 */ /* 0x000fe20000000100 */
[----:B------:R-:W-:Y:S02]  /*0350*/  FMUL R20, R20, 1.4426950216293334961 ;  /* 0x3fb8aa3b14147820 */ /* 0x000fe40000400000 */
[----:B------:R-:W-:Y:S01]  /*0360*/  @!P6 FMUL R9, R9, 0.5 ;  /* 0x3f0000000909e820 */ /* 0x000fe20000400000 */
[----:B------:R-:W-:Y:S01]  /*0370*/  FMUL R22, R22, 1.4426950216293334961 ;  /* 0x3fb8aa3b16167820 */ /* 0x000fe20000400000 */
[----:B------:R-:W1:Y:S01]  /*0380*/  MUFU.EX2 R10, R10 ;  /* 0x0000000a000a7308 */ /* 0x000e620000000800 */
[C---:B------:R-:W-:Y:S01]  /*0390*/  FADD R24, -R5.reuse, R24 ;  /* 0x0000001805187221 */ /* 0x040fe20000000100 */
[----:B------:R-:W-:Y:S01]  /*03a0*/  FSETP.GEU.AND P0, PT, R20, -126, PT ;  /* 0xc2fc00001400780b */ /* 0x000fe20003f0e000 */
[----:B------:R-:W-:Y:S01]  /*03b0*/  FADD R8, -R5, R8 ;  /* 0x0000000805087221 */ /* 0x000fe20000000100 */
[----:B------:R-:W-:Y:S01]  /*03c0*/  @!P5 FMUL R18, R18, 0.5 ;  /* 0x3f0000001212d820 */ /* 0x000fe20000400000 */
[----:B------:R-:W-:Y:S01]  /*03d0*/  FMUL R24, R24, 1.4426950216293334961 ;  /* 0x3fb8aa3b18187820 */ /* 0x000fe20000400000 */
[----:B------:R-:W-:-:S02]  /*03e0*/  FSETP.GEU.AND P4, PT, R22, -126, PT ;  /* 0xc2fc00001600780b */ /* 0x000fc40003f8e000 */
[----:B------:R-:W2:Y:S01]  /*03f0*/  MUFU.EX2 R9, R9 ;  /* 0x0000000900097308 */ /* 0x000ea20000000800 */
[----:B------:R-:W-:Y:S01]  /*0400*/  FMUL R8, R8, 1.4426950216293334961 ;  /* 0x3fb8aa3b08087820 */ /* 0x000fe20000400000 */
[----:B------:R-:W-:Y:S01]  /*0410*/  FADD R4, -R5, R4 ;  /* 0x0000000405047221 */ /* 0x000fe20000000100 */
[----:B------:R-:W-:-:S05]  /*0420*/  FSETP.GEU.AND P3, PT, R24, -126, PT ;  /* 0xc2fc00001800780b */ /* 0x000fca0003f6e000 */
[----:B------:R-:W3:Y:S01]  /*0430*/  MUFU.EX2 R11, R18 ;  /* 0x00000012000b7308 */ /* 0x000ee20000000800 */
[----:B------:R-:W-:Y:S01]  /*0440*/  FMUL R4, R4, 1.4426950216293334961 ;  /* 0x3fb8aa3b04047820 */ /* 0x000fe20000400000 */
[C---:B------:R-:W-:Y:S01]  /*0450*/  FADD R0, -R5.reuse, R0 ;  /* 0x0000000005007221 */ /* 0x040fe20000000100 */
[----:B------:R-:W-:Y:S01]  /*0460*/  FSETP.GEU.AND P2, PT, R8, -126, PT ;  /* 0xc2fc00000800780b */ /* 0x000fe20003f4e000 */
[----:B------:R-:W-:Y:S01]  /*0470*/  @!P0 FMUL R20, R20, 0.5 ;  /* 0x3f00000014148820 */ /* 0x000fe20000400000 */
[----:B-1----:R-:W-:Y:S01]  /*0480*/  @!P1 FMUL R10, R10, R10 ;  /* 0x0000000a0a0a9220 */ /* 0x002fe20000400000 */
[----:B------:R-:W-:Y:S01]  /*0490*/  FMUL R0, R0, 1.4426950216293334961 ;  /* 0x3fb8aa3b00007820 */ /* 0x000fe20000400000 */
[----:B------:R-:W-:Y:S01]  /*04a0*/  FADD R6, -R5, R6 ;  /* 0x0000000605067221 */ /* 0x000fe20000000100 */
[----:B------:R-:W-:Y:S01]  /*04b0*/  FSETP.GEU.AND P1, PT, R4, -126, PT ;  /* 0xc2fc00000400780b */ /* 0x000fe20003f2e000 */
[----:B------:R-:W1:Y:S01]  /*04c0*/  MUFU.EX2 R13, R20 ;  /* 0x00000014000d7308 */ /* 0x000e620000000800 */
[----:B------:R-:W-:Y:S01]  /*04d0*/  @!P4 FMUL R22, R22, 0.5 ;  /* 0x3f0000001616c820 */ /* 0x000fe20000400000 */
[----:B--2---:R-:W-:Y:S01]  /*04e0*/  @!P6 FMUL R9, R9, R9 ;  /* 0x000000090909e220 */ /* 0x004fe20000400000 */
[----:B------:R-:W-:Y:S01]  /*04f0*/  FMUL R6, R6, 1.4426950216293334961 ;  /* 0x3fb8aa3b06067820 */ /* 0x000fe20000400000 */
[----:B------:R-:W-:Y:S01]  /*0500*/  FSETP.GEU.AND P6, PT, R0, -126, PT ;  /* 0xc2fc00000000780b */ /* 0x000fe20003fce000 */
[----:B------:R-:W-:-:S03]  /*0510*/  @!P3 FMUL R24, R24, 0.5 ;  /* 0x3f0000001818b820 */ /* 0x000fc60000400000 */
[----:B------:R-:W2:Y:S01]  /*0520*/  MUFU.EX2 R15, R22 ;  /* 0x00000016000f7308 */ /* 0x000ea20000000800 */
[----:B---3--:R-:W-:Y:S01]  /*0530*/  @!P5 FMUL R11, R11, R11 ;  /* 0x0000000b0b0bd220 */ /* 0x008fe20000400000 */
[----:B------:R-:W-:Y:S01]  /*0540*/  FSETP.GEU.AND P5, PT, R6, -126, PT ;  /* 0xc2fc00000600780b */ /* 0x000fe20003fae000 */
[----:B------:R-:W-:Y:S01]  /*0550*/  @!P2 FMUL R8, R8, 0.5 ;  /* 0x3f0000000808a820 */ /* 0x000fe20000400000 */
[----:B------:R-:W-:-:S04]  /*0560*/  FADD R10, R10, R7 ;  /* 0x000000070a0a7221 */ /* 0x000fc80000000000 */
[----:B------:R-:W3:Y:S01]  /*0570*/  MUFU.EX2 R17, R24 ;  /* 0x0000001800117308 */ /* 0x000ee20000000800 */
[----:B------:R-:W-:Y:S01]  /*0580*/  @!P1 FMUL R4, R4, 0.5 ;  /* 0x3f00000004049820 */ /* 0x000fe20000400000 */
[----:B------:R-:W-:Y:S01]  /*0590*/  FADD R10, R10, R9 ;  /* 0x000000090a0a7221 */ /* 0x000fe20000000000 */
[----:B------:R-:W-:-:S05]  /*05a0*/  @!P6 FMUL R0, R0, 0.5 ;  /* 0x3f0000000000e820 */ /* 0x000fca0000400000 */
[----:B------:R-:W4:Y:S01]  /*05b0*/  MUFU.EX2 R5, R8 ;  /* 0x0000000800057308 */ /* 0x000f220000000800 */
[----:B------:R-:W-:Y:S01]  /*05c0*/  FADD R10, R10, R11 ;  /* 0x0000000b0a0a7221 */ /* 0x000fe20000000000 */
[----:B-1----:R-:W-:Y:S01]  /*05d0*/  @!P0 FMUL R13, R13, R13 ;  /* 0x0000000d0d0d8220 */ /* 0x002fe20000400000 */
[----:B------:R-:W-:-:S05]  /*05e0*/  @!P5 FMUL R6, R6, 0.5 ;  /* 0x3f0000000606d820 */ /* 0x000fca0000400000 */
[----:B------:R-:W1:Y:S01]  /*05f0*/  MUFU.EX2 R7, R4 ;  /* 0x0000000400077308 */ /* 0x000e620000000800 */
[----:B------:R-:W-:Y:S01]  /*0600*/  FADD R10, R10, R13 ;  /* 0x0000000d0a0a7221 */ /* 0x000fe20000000000 */
[----:B--2---:R-:W-:Y:S01]  /*0610*/  @!P4 FMUL R15, R15, R15 ;  /* 0x0000000f0f0fc220 */ /* 0x004fe20000400000 */
[----:B---3--:R-:W-:-:S05]  /*0620*/  @!P3 FMUL R17, R17, R17 ;  /* 0x000000111111b220 */ /* 0x008fca0000400000 */
[----:B------:R-:W2:Y:S01]  /*0630*/  MUFU.EX2 R9, R0 ;  /* 0x0000000000097308 */ /* 0x000ea20000000800 */
[----:B------:R-:W-:Y:S01]  /*0640*/  FADD R10, R10, R15 ;  /* 0x0000000f0a0a7221 */ /* 0x000fe20000000000 */
[----:B----4-:R-:W-:-:S06]  /*0650*/  @!P2 FMUL R5, R5, R5 ;  /* 0x000000050505a220 */ /* 0x010fcc0000400000 */
[----:B------:R-:W3:Y:S01]  /*0660*/  MUFU.EX2 R11, R6 ;  /* 0x00000006000b7308 */ /* 0x000ee20000000800 */
[----:B------:R-:W-:Y:S01]  /*0670*/  FADD R10, R10, R17 ;  /* 0x000000110a0a7221 */ /* 0x000fe20000000000 */
[----:B-1----:R-:W-:-:S03]  /*0680*/  @!P1 FMUL R7, R7, R7 ;  /* 0x0000000707079220 */ /* 0x002fc60000400000 */
[----:B------:R-:W-:Y:S01]  /*0690*/  FADD R10, R10, R5 ;  /* 0x000000050a0a7221 */ /* 0x000fe20000000000 */
[----:B--2---:R-:W-:-:S03]  /*06a0*/  @!P6 FMUL R9, R9, R9 ;  /* 0x000000090909e220 */ /* 0x004fc60000400000 */
[----:B------:R-:W-:-:S04]  /*06b0*/  FADD R10, R10, R7 ;  /* 0x000000070a0a7221 */ /* 0x000fc80000000000 */
[----:B------:R-:W-:Y:S01]  /*06c0*/  FADD R10, R10, R9 ;  /* 0x000000090a0a7221 */ /* 0x000fe20000000000 */
[----:B---3--:R-:W-:-:S04]  /*06d0*/  @!P5 FMUL R11, R11, R11 ;  /* 0x0000000b0b0bd220 */ /* 0x008fc80000400000 */
[----:B------:R-:W-:-:S05]  /*06e0*/  FADD R11, R10, R11 ;  /* 0x0000000b0a0b7221 */ /* 0x000fca0000000000 */
[----:B------:R-:W-:Y:S01]  /*06f0*/  STG.E desc[UR4][R2.64], R11 ;  /* 0x0000000b02007986 */ /* 0x000fe2000c101904 */
[----:B------:R-:W-:Y:S05]  /*0700*/  EXIT ;  /* 0x000000000000794d */ /* 0x000fea0003800000 */
.L_x_1:
        /* <DEDUP_REMOVED lines=15> */
.L_x_9:


//--------------------- .text.default_function_kernel_6 --------------------------
	.section	.text.default_function_kernel_6,"ax",@progbits
	.align	128
        .global         default_function_kernel_6
        .type           default_function_kernel_6,@function
        .size           default_function_kernel_6,(.L_x_10 - default_function_kernel_6)
        .other          default_function_kernel_6,@"STO_CUDA_ENTRY STV_DEFAULT"
default_function_kernel_6:
.text.default_function_kernel_6:
[----:B------:R-:W-:Y:S01]  /*0000*/  LDC R1, c[0x0][0x37c] ;  /* 0x0000df00ff017b82 */ /* 0x000fe20000000800 */
[----:B------:R-:W0:Y:S01]  /*0010*/  S2R R4, SR_CTAID.X ;  /* 0x0000000000047919 */ /* 0x000e220000002500 */
[----:B------:R-:W1:Y:S01]  /*0020*/  S2R R5, SR_TID.X ;  /* 0x0000000000057919 */ /* 0x000e620000002100 */
[----:B0-----:R-:W-:Y:S02]  /*0030*/  SHF.L.U32 R0, R4, 0x6, RZ ;  /* 0x0000000604007819 */ /* 0x001fe400000006ff */
[----:B-1----:R-:W-:-:S04]  /*0040*/  SHF.R.U32.HI R3, RZ, 0x4, R5 ;  /* 0x00000004ff037819 */ /* 0x002fc80000011605 */
[----:B------:R-:W-:-:S04]  /*0050*/  LOP3.LUT R0, R0, R3, RZ, 0xfc, !PT ;  /* 0x0000000300007212 */ /* 0x000fc800078efcff */
[----:B------:R-:W-:-:S13]  /*0060*/  ISETP.GT.U32.AND P0, PT, R0, 0x464, PT ;  /* 0x000004640000780c */ /* 0x000fda0003f04070 */
[----:B------:R-:W-:Y:S05]  /*0070*/  @P0 EXIT ;  /* 0x000000000000094d */ /* 0x000fea0003800000 */
[----:B------:R-:W-:Y:S01]  /*0080*/  SHF.L.U32 R0, R4, 0xa, RZ ;  /* 0x0000000a04007819 */ /* 0x000fe200000006ff */
[----:B------:R-:W0:Y:S01]  /*0090*/  LDC.64 R6, c[0x0][0x380] ;  /* 0x0000e000ff067b82 */ /* 0x000e220000000a00 */
[----:B------:R-:W-:Y:S01]  /*00a0*/  SHF.R.U32.HI R3, RZ, 0x2, R5 ;  /* 0x00000002ff037819 */ /* 0x000fe20000011605 */
[----:B------:R-:W1:Y:S01]  /*00b0*/  LDCU.64 UR4, c[0x0][0x358] ;  /* 0x00006b00ff0477ac */ /* 0x000e620008000a00 */
[----:B------:R-:W-:Y:S02]  /*00c0*/  LOP3.LUT R9, R0, R5, RZ, 0xfc, !PT ;  /* 0x0000000500097212 */ /* 0x000fe400078efcff */
[----:B------:R-:W-:-:S03]  /*00d0*/  SHF.L.U32 R0, R4, 0x8, RZ ;  /* 0x0000000804007819 */ /* 0x000fc600000006ff */
[----:B------:R-:W-:Y:S01]  /*00e0*/  IMAD R2, R4, -0x3de, R9 ;  /* 0xfffffc2204027824 */ /* 0x000fe200078e0209 */
[----:B------:R-:W-:-:S04]  /*00f0*/  LOP3.LUT R0, R0, R3, RZ, 0xfc, !PT ;  /* 0x0000000300007212 */ /* 0x000fc800078efcff */
[----:B------:R-:W-:Y:S01]  /*0100*/  SHF.R.U32.HI R4, RZ, 0x1, R2 ;  /* 0x00000001ff047819 */ /* 0x000fe20000011602 */
[----:B------:R-:W-:-:S04]  /*0110*/  IMAD.HI.U32 R0, R0, -0x6e5d4c3b, RZ ;  /* 0x91a2b3c500007827 */ /* 0x000fc800078e00ff */
[----:B------:R-:W-:Y:S01]  /*0120*/  IMAD.HI.U32 R4, R4, -0x49f49f49, RZ ;  /* 0xb60b60b704047827 */ /* 0x000fe200078e00ff */
[----:B------:R-:W-:-:S04]  /*0130*/  SHF.R.U32.HI R0, RZ, 0x7, R0 ;  /* 0x00000007ff007819 */ /* 0x000fc80000011600 */
[----:B------:R-:W-:Y:S02]  /*0140*/  SHF.R.U32.HI R3, RZ, 0x5, R4 ;  /* 0x00000005ff037819 */ /* 0x000fe40000011604 */
[----:B------:R-:W2:Y:S03]  /*0150*/  LDC.64 R4, c[0x0][0x390] ;  /* 0x0000e400ff047b82 */ /* 0x000ea60000000a00 */
[----:B------:R-:W-:-:S04]  /*0160*/  IMAD R3, R3, -0x5a, R2 ;  /* 0xffffffa603037824 */ /* 0x000fc800078e0202 */
[----:B------:R-:W-:Y:S02]  /*0170*/  IMAD R11, R0, 0x5a, R3 ;  /* 0x0000005a000b7824 */ /* 0x000fe400078e0203 */
[----:B------:R-:W3:Y:S02]  /*0180*/  LDC.64 R2, c[0x0][0x388] ;  /* 0x0000e200ff027b82 */ /* 0x000ee40000000a00 */
[----:B0-----:R-:W-:-:S05]  /*0190*/  IMAD.WIDE.U32 R6, R11, 0x4, R6 ;  /* 0x000000040b067825 */ /* 0x001fca00078e0006 */
[----:B-1----:R-:W4:Y:S01]  /*01a0*/  LDG.E.CONSTANT R8, desc[UR4][R6.64] ;  /* 0x0000000406087981 */ /* 0x002f22000c1e9900 */
[----:B--2---:R-:W-:-:S06]  /*01b0*/  IMAD.WIDE.U32 R4, R11, 0x4, R4 ;  /* 0x000000040b047825 */ /* 0x004fcc00078e0004 */
[----:B------:R-:W2:Y:S01]  /*01c0*/  LDG.E.CONSTANT R5, desc[UR4][R4.64] ;  /* 0x0000000404057981 */ /* 0x000ea2000c1e9900 */
[----:B---3--:R-:W-:-:S05]  /*01d0*/  IMAD.WIDE.U32 R2, R9, 0x4, R2 ;  /* 0x0000000409027825 */ /* 0x008fca00078e0002 */
[----:B------:R-:W2:Y:S01]  /*01e0*/  LDG.E R0, desc[UR4][R2.64] ;  /* 0x0000000402007981 */ /* 0x000ea2000c1e1900 */
[----:B----4-:R-:W-:-:S13]  /*01f0*/  FSETP.GEU.AND P0, PT, |R8|, 1.175494350822287508e-38, PT ;  /* 0x008000000800780b */ /* 0x010fda0003f0e200 */
[----:B------:R-:W-:-:S04]  /*0200*/  @!P0 FMUL R8, R8, 16777216 ;  /* 0x4b80000008088820 */ /* 0x000fc80000400000 */
[----:B------:R-:W0:Y:S01]  /*0210*/  MUFU.LG2 R9, R8 ;  /* 0x0000000800097308 */ /* 0x000e220000000c00 */
[----:B--2---:R-:W-:Y:S01]  /*0220*/  FADD R0, R0, -R5 ;  /* 0x8000000500007221 */ /* 0x004fe20000000000 */
[----:B0-----:R-:W-:-:S04]  /*0230*/  @!P0 FADD R9, R9, -24 ;  /* 0xc1c0000009098421 */ /* 0x001fc80000000000 */
[----:B------:R-:W-:-:S05]  /*0240*/  FFMA R9, R9, -0.69314718246459960938, R0 ;  /* 0xbf31721809097823 */ /* 0x000fca0000000000 */
[----:B------:R-:W-:Y:S01]  /*0250*/  STG.E desc[UR4][R2.64], R9 ;  /* 0x0000000902007986 */ /* 0x000fe2000c101904 */
[----:B------:R-:W-:Y:S05]  /*0260*/  EXIT ;  /* 0x000000000000794d */ /* 0x000fea0003800000 */
.L_x_2:
        /* <DEDUP_REMOVED lines=9> */
.L_x_10:


//--------------------- .text.default_function_kernel_7 --------------------------
	.section	.text.default_function_kernel_7,"ax",@progbits
	.align	128
        .global         default_function_kernel_7
        .type           default_function_kernel_7,@function
        .size           default_function_kernel_7,(.L_x_11 - default_function_kernel_7)
        .other          default_function_kernel_7,@"STO_CUDA_ENTRY STV_DEFAULT"
default_function_kernel_7:
.text.default_function_kernel_7:
        /* <DEDUP_REMOVED lines=8> */
[--C-:B------:R-:W-:Y:S01]  /*0080*/  SHF.R.U32.HI R5, RZ, 0x1, R7.reuse ;  /* 0x00000001ff057819 */ /* 0x100fe20000011607 */
[----:B------:R-:W0:Y:S01]  /*0090*/  LDCU.64 UR4, c[0x0][0x358] ;  /* 0x00006b00ff0477ac */ /* 0x000e220008000a00 */
[----:B------:R-:W-:Y:S02]  /*00a0*/  SHF.R.U32.HI R3, RZ, 0x2, R7 ;  /* 0x00000002ff037819 */ /* 0x000fe40000011607 */
[C---:B------:R-:W-:Y:S01]  /*00b0*/  LEA R7, R0.reuse, R7, 0x2 ;  /* 0x0000000700077211 */ /* 0x040fe200078e10ff */
[C---:B------:R-:W-:Y:S01]  /*00c0*/  IMAD R5, R0.reuse, 0x3e, R5 ;  /* 0x0000003e00057824 */ /* 0x040fe200078e0205 */
[----:B------:R-:W-:-:S03]  /*00d0*/  SHF.L.U32 R2, R0, 0x8, RZ ;  /* 0x0000000800027819 */ /* 0x000fc600000006ff */
[----:B------:R-:W-:Y:S01]  /*00e0*/  IMAD.HI.U32 R4, R5, -0x6e5d4c3b, RZ ;  /* 0x91a2b3c505047827 */ /* 0x000fe200078e00ff */
[----:B------:R-:W-:-:S03]  /*00f0*/  LOP3.LUT R2, R2, R3, RZ, 0xfc, !PT ;  /* 0x0000000302027212 */ /* 0x000fc600078efcff */
[----:B------:R-:W-:Y:S01]  /*0100*/  IMAD.HI.U32 R3, R7, 0x66666667, RZ ;  /* 0x6666666707037827 */ /* 0x000fe200078e00ff */
[----:B------:R-:W-:-:S03]  /*0110*/  SHF.R.U32.HI R8, RZ, 0x8, R4 ;  /* 0x00000008ff087819 */ /* 0x000fc60000011604 */
[----:B------:R-:W-:Y:S01]  /*0120*/  IMAD.HI.U32 R4, R2, -0x6e5d4c3b, RZ ;  /* 0x91a2b3c502047827 */ /* 0x000fe200078e00ff */
[----:B------:R-:W-:Y:S02]  /*0130*/  SHF.R.U32.HI R6, RZ, 0x2, R3 ;  /* 0x00000002ff067819 */ /* 0x000fe40000011603 */
[----:B------:R-:W1:Y:S01]  /*0140*/  LDC.64 R2, c[0x0][0x380] ;  /* 0x0000e000ff027b82 */ /* 0x000e620000000a00 */
[----:B------:R-:W-:Y:S01]  /*0150*/  IMAD R8, R8, -0x1c2, R5 ;  /* 0xfffffe3e08087824 */ /* 0x000fe200078e0205 */
[----:B------:R-:W-:Y:S01]  /*0160*/  SHF.R.U32.HI R4, RZ, 0x7, R4 ;  /* 0x00000007ff047819 */ /* 0x000fe20000011604 */
[----:B------:R-:W-:-:S03]  /*0170*/  IMAD R5, R6, -0xa, R7 ;  /* 0xfffffff606057824 */ /* 0x000fc600078e0207 */
[----:B------:R-:W-:Y:S01]  /*0180*/  LOP3.LUT R8, R8, 0xffff, RZ, 0xc0, !PT ;  /* 0x0000ffff08087812 */ /* 0x000fe200078ec0ff */
[----:B------:R-:W-:-:S04]  /*0190*/  IMAD R4, R4, 0xa, R5 ;  /* 0x0000000a04047824 */ /* 0x000fc800078e0205 */
[----:B------:R-:W-:Y:S02]  /*01a0*/  IMAD R4, R4, 0x5a, RZ ;  /* 0x0000005a04047824 */ /* 0x000fe400078e02ff */
[----:B------:R-:W-:-:S05]  /*01b0*/  IMAD R5, R8, 0x3334, RZ ;  /* 0x0000333408057824 */ /* 0x000fca00078e02ff */
[----:B------:R-:W-:-:S05]  /*01c0*/  LEA.HI R5, R5, R4, RZ, 0x10 ;  /* 0x0000000405057211 */ /* 0x000fca00078f80ff */
[----:B-1----:R-:W-:Y:S02]  /*01d0*/  IMAD.WIDE.U32 R2, R5, 0x4, R2 ;  /* 0x0000000405027825 */ /* 0x002fe400078e0002 */
[----:B------:R-:W1:Y:S04]  /*01e0*/  LDC.64 R4, c[0x0][0x388] ;  /* 0x0000e200ff047b82 */ /* 0x000e680000000a00 */
[----:B0-----:R-:W2:Y:S01]  /*01f0*/  LDG.E.CONSTANT R3, desc[UR4][R2.64] ;  /* 0x0000000402037981 */ /* 0x001ea2000c1e9900 */
[----:B------:R-:W-:-:S04]  /*0200*/  IMAD R7, R0, 0x3fc, R7 ;  /* 0x000003fc00077824 */ /* 0x000fc800078e0207 */
[----:B-1----:R-:W-:-:S05]  /*0210*/  IMAD.WIDE.U32 R4, R7, 0x4, R4 ;  /* 0x0000000407047825 */ /* 0x002fca00078e0004 */
[----:B--2---:R-:W-:Y:S01]  /*0220*/  STG.E desc[UR4][R4.64], R3 ;  /* 0x0000000304007986 */ /* 0x004fe2000c101904 */
[----:B------:R-:W-:Y:S05]  /*0230*/  EXIT ;  /* 0x000000000000794d */ /* 0x000fea0003800000 */
.L_x_3:
        /* <DEDUP_REMOVED lines=12> */
.L_x_11:


//--------------------- .text.default_function_kernel --------------------------
	.section	.text.default_function_kernel,"ax",@progbits
	.align	128
        .global         default_function_kernel
        .type           default_function_kernel,@function
        .size           default_function_kernel,(.L_x_12 - default_function_kernel)
        .other          default_function_kernel,@"STO_CUDA_ENTRY STV_DEFAULT"
default_function_kernel:
.text.default_function_kernel:
[----:B------:R-:W-:Y:S01]  /*0000*/  LDC R1, c[0x0][0x37c] ;  /* 0x0000df00ff017b82 */ /* 0x000fe20000000800 */
[----:B------:R-:W0:Y:S01]  /*0010*/  S2R R0, SR_CTAID.X ;  /* 0x0000000000007919 */ /* 0x000e220000002500 */
[----:B------:R-:W1:Y:S01]  /*0020*/  S2R R5, SR_TID.X ;  /* 0x0000000000057919 */ /* 0x000e620000002100 */
[----:B0-----:R-:W-:Y:S01]  /*0030*/  IMAD.SHL.U32 R2, R0, 0x80, RZ ;  /* 0x0000008000027824 */ /* 0x001fe200078e00ff */
[----:B-1----:R-:W-:-:S04]  /*0040*/  SHF.R.U32.HI R3, RZ, 0x3, R5 ;  /* 0x00000003ff037819 */ /* 0x002fc80000011605 */
[----:B------:R-:W-:-:S04]  /*0050*/  LOP3.LUT R2, R2, R3, RZ, 0xfc, !PT ;  /* 0x0000000302027212 */ /* 0x000fc800078efcff */
[----:B------:R-:W-:-:S13]  /*0060*/  ISETP.GT.U32.AND P0, PT, R2, 0x464, PT ;  /* 0x000004640200780c */ /* 0x000fda0003f04070 */
[----:B------:R-:W-:Y:S05]  /*0070*/  @P0 EXIT ;  /* 0x000000000000094d */ /* 0x000fea0003800000 */
[--C-:B------:R-:W-:Y:S01]  /*0080*/  SHF.R.U32.HI R3, RZ, 0x1, R5.reuse ;  /* 0x00000001ff037819 */ /* 0x100fe20000011605 */
[C-C-:B------:R-:W-:Y:S01]  /*0090*/  IMAD R7, R0.reuse, 0x22, R5.reuse ;  /* 0x0000002200077824 */ /* 0x140fe200078e0205 */
[----:B------:R-:W-:Y:S01]  /*00a0*/  SHF.R.U32.HI R5, RZ, 0x2, R5 ;  /* 0x00000002ff057819 */ /* 0x000fe20000011605 */
[----:B------:R-:W0:Y:S02]  /*00b0*/  LDCU.64 UR6, c[0x0][0x388] ;  /* 0x00007100ff0677ac */ /* 0x000e240008000a00 */
[----:B------:R-:W-:Y:S01]  /*00c0*/  IMAD R3, R0, 0x3e, R3 ;  /* 0x0000003e00037824 */ /* 0x000fe200078e0203 */
[----:B------:R-:W-:Y:S01]  /*00d0*/  SHF.R.U32.HI R4, RZ, 0x1, R7 ;  /* 0x00000001ff047819 */ /* 0x000fe20000011607 */
[----:B------:R-:W1:Y:S02]  /*00e0*/  LDCU.64 UR4, c[0x0][0x358] ;  /* 0x00006b00ff0477ac */ /* 0x000e640008000a00 */
[----:B------:R-:W-:-:S04]  /*00f0*/  IMAD.HI.U32 R2, R3, -0x6e5d4c3b, RZ ;  /* 0x91a2b3c503027827 */ /* 0x000fc800078e00ff */
[----:B------:R-:W-:Y:S01]  /*0100*/  IMAD.HI.U32 R4, R4, -0x49f49f49, RZ ;  /* 0xb60b60b704047827 */ /* 0x000fe200078e00ff */
[----:B------:R-:W-:-:S04]  /*0110*/  SHF.R.U32.HI R2, RZ, 0x8, R2 ;  /* 0x00000008ff027819 */ /* 0x000fc80000011602 */
[----:B------:R-:W-:Y:S01]  /*0120*/  SHF.R.U32.HI R4, RZ, 0x5, R4 ;  /* 0x00000005ff047819 */ /* 0x000fe20000011604 */
[----:B------:R-:W-:Y:S02]  /*0130*/  IMAD R2, R2, -0x1c2, R3 ;  /* 0xfffffe3e02027824 */ /* 0x000fe400078e0203 */
[--C-:B------:R-:W-:Y:S02]  /*0140*/  IMAD R3, R0, -0x1b, R7.reuse ;  /* 0xffffffe500037824 */ /* 0x100fe400078e0207 */
[----:B------:R-:W-:Y:S01]  /*0150*/  IMAD R7, R4, -0x5a, R7 ;  /* 0xffffffa604077824 */ /* 0x000fe200078e0207 */
[----:B------:R-:W-:-:S04]  /*0160*/  LOP3.LUT R2, R2, 0xffff, RZ, 0xc0, !PT ;  /* 0x0000ffff02027812 */ /* 0x000fc800078ec0ff */
[----:B------:R-:W-:Y:S01]  /*0170*/  PRMT R7, R7, 0x9910, RZ ;  /* 0x0000991007077816 */ /* 0x000fe200000000ff */
[----:B------:R-:W-:Y:S02]  /*0180*/  IMAD R6, R2, 0x5b1, RZ ;  /* 0x000005b102067824 */ /* 0x000fe400078e02ff */
[----:B------:R-:W-:-:S03]  /*0190*/  IMAD.SHL.U32 R2, R0, 0x100, RZ ;  /* 0x0000010000027824 */ /* 0x000fc600078e00ff */
[----:B------:R-:W-:Y:S02]  /*01a0*/  SHF.R.U32.HI R4, RZ, 0x10, R6 ;  /* 0x00000010ff047819 */ /* 0x000fe40000011606 */
[----:B------:R-:W-:Y:S01]  /*01b0*/  LOP3.LUT R2, R2, R5, RZ, 0xfc, !PT ;  /* 0x0000000502027212 */ /* 0x000fe200078efcff */
[----:B------:R-:W-:Y:S01]  /*01c0*/  IMAD.HI.U32 R5, R3, 0x38e38e39, RZ ;  /* 0x38e38e3903057827 */ /* 0x000fe200078e00ff */
[----:B------:R-:W-:-:S03]  /*01d0*/  PRMT R6, R4, 0x9910, RZ ;  /* 0x0000991004067816 */ /* 0x000fc600000000ff */
[----:B------:R-:W-:Y:S01]  /*01e0*/  IMAD.HI.U32 R2, R2, -0x6e5d4c3b, RZ ;  /* 0x91a2b3c502027827 */ /* 0x000fe200078e00ff */
[----:B------:R-:W-:-:S03]  /*01f0*/  SHF.R.U32.HI R4, RZ, 0x1, R5 ;  /* 0x00000001ff047819 */ /* 0x000fc60000011605 */
[----:B------:R-:W-:Y:S01]  /*0200*/  IMAD.MOV.U32 R5, RZ, RZ, R6 ;  /* 0x000000ffff057224 */ /* 0x000fe200078e0006 */
[----:B------:R-:W-:Y:S01]  /*0210*/  SHF.R.U32.HI R2, RZ, 0x7, R2 ;  /* 0x00000007ff027819 */ /* 0x000fe20000011602 */
[----:B------:R-:W-:Y:S02]  /*0220*/  IMAD.MOV.U32 R6, RZ, RZ, R7 ;  /* 0x000000ffff067224 */ /* 0x000fe400078e0007 */
[----:B------:R-:W-:Y:S02]  /*0230*/  IMAD R7, R4, -0x9, R3 ;  /* 0xfffffff704077824 */ /* 0x000fe400078e0203 */
[----:B------:R-:W-:Y:S02]  /*0240*/  IMAD R4, R5, 0x5ac, RZ ;  /* 0x000005ac05047824 */ /* 0x000fe400078e02ff */
[----:B------:R-:W-:Y:S02]  /*0250*/  IMAD R5, R6, 0x39, RZ ;  /* 0x0000003906057824 */ /* 0x000fe400078e02ff */
[----:B------:R-:W-:Y:S01]  /*0260*/  IMAD R2, R2, 0x7cc8, R7 ;  /* 0x00007cc802027824 */ /* 0x000fe200078e0207 */
[----:B------:R-:W-:-:S02]  /*0270*/  LOP3.LUT R7, R4, 0xffff, RZ, 0xc0, !PT ;  /* 0x0000ffff04077812 */ /* 0x000fc400078ec0ff */
[----:B------:R-:W-:Y:S02]  /*0280*/  LOP3.LUT R5, R5, 0xffff, RZ, 0xc0, !PT ;  /* 0x0000ffff05057812 */ /* 0x000fe400078ec0ff */
[----:B------:R-:W-:Y:S02]  /*0290*/  IADD3 R4, P0, PT, R2, R7, RZ ;  /* 0x0000000702047210 */ /* 0x000fe40007f1e0ff */
[----:B------:R-:W-:-:S03]  /*02a0*/  SHF.R.U32.HI R2, RZ, 0x9, R5 ;  /* 0x00000009ff027819 */ /* 0x000fc60000011605 */
[----:B------:R-:W-:Y:S01]  /*02b0*/  IMAD.X R5, RZ, RZ, RZ, P0 ;  /* 0x000000ffff057224 */ /* 0x000fe200000e06ff */
[----:B------:R-:W-:-:S05]  /*02c0*/  LOP3.LUT R7, R2, 0xffff, RZ, 0xc0, !PT ;  /* 0x0000ffff02077812 */ /* 0x000fca00078ec0ff */
[----:B------:R-:W-:-:S03]  /*02d0*/  IMAD.WIDE.U32 R4, R7, 0x2c, R4 ;  /* 0x0000002c07047825 */ /* 0x000fc600078e0004 */
[----:B0-----:R-:W-:-:S04]  /*02e0*/  LEA R6, P0, R4, UR6, 0x2 ;  /* 0x0000000604067c11 */ /* 0x001fc8000f8010ff */
[----:B------:R-:W-:Y:S02]  /*02f0*/  LEA.HI.X R7, R4, UR7, R5, 0x2, P0 ;  /* 0x0000000704077c11 */ /* 0x000fe400080f1405 */
[----:B------:R-:W0:Y:S04]  /*0300*/  LDC.64 R4, c[0x0][0x380] ;  /* 0x0000e000ff047b82 */ /* 0x000e280000000a00 */
[----:B-1----:R-:W2:Y:S01]  /*0310*/  LDG.E.CONSTANT R7, desc[UR4][R6.64+0x313b8] ;  /* 0x0313b80406077981 */ /* 0x002ea2000c1e9900 */
[----:B------:R-:W-:-:S04]  /*0320*/  IMAD R3, R0, 0x3f9, R3 ;  /* 0x000003f900037824 */ /* 0x000fc800078e0203 */
[----:B0-----:R-:W-:-:S05]  /*0330*/  IMAD.WIDE.U32 R2, R3, 0x4, R4 ;  /* 0x0000000403027825 */ /* 0x001fca00078e0004 */
[----:B--2---:R-:W-:Y:S01]  /*0340*/  STG.E desc[UR4][R2.64], R7 ;  /* 0x0000000702007986 */ /* 0x004fe2000c101904 */
[----:B------:R-:W-:Y:S05]  /*0350*/  EXIT ;  /* 0x000000000000794d */ /* 0x000fea0003800000 */
.L_x_4:
        /* <DEDUP_REMOVED lines=10> */
.L_x_12:


//--------------------- .text.default_function_kernel_3 --------------------------
	.section	.text.default_function_kernel_3,"ax",@progbits
	.align	128
        .global         default_function_kernel_3
        .type           default_function_kernel_3,@function
        .size           default_function_kernel_3,(.L_x_13 - default_function_kernel_3)
        .other          default_function_kernel_3,@"STO_CUDA_ENTRY STV_DEFAULT"
default_function_kernel_3:
.text.default_function_kernel_3:
        /* <DEDUP_REMOVED lines=8> */
[C-C-:B------:R-:W-:Y:S01]  /*0080*/  IMAD R5, R0.reuse, 0x22, R9.reuse ;  /* 0x0000002200057824 */ /* 0x140fe200078e0209 */
[----:B------:R-:W-:Y:S01]  /*0090*/  SHF.R.U32.HI R3, RZ, 0x1, R9 ;  /* 0x00000001ff037819 */ /* 0x000fe20000011609 */
[----:B------:R-:W0:Y:S03]  /*00a0*/  LDCU.64 UR4, c[0x0][0x358] ;  /* 0x00006b00ff0477ac */ /* 0x000e260008000a00 */
[----:B------:R-:W-:Y:S01]  /*00b0*/  SHF.R.U32.HI R2, RZ, 0x1, R5 ;  /* 0x00000001ff027819 */ /* 0x000fe20000011605 */
[----:B------:R-:W-:-:S04]  /*00c0*/  IMAD R3, R0, 0x3e, R3 ;  /* 0x0000003e00037824 */ /* 0x000fc800078e0203 */
[----:B------:R-:W-:-:S05]  /*00d0*/  IMAD.HI.U32 R2, R2, -0x49f49f49, RZ ;  /* 0xb60b60b702027827 */ /* 0x000fca00078e00ff */
[----:B------:R-:W-:-:S05]  /*00e0*/  SHF.R.U32.HI R2, RZ, 0x5, R2 ;  /* 0x00000005ff027819 */ /* 0x000fca0000011602 */
[----:B------:R-:W-:Y:S02]  /*00f0*/  IMAD R4, R2, -0x5a, R5 ;  /* 0xffffffa602047824 */ /* 0x000fe400078e0205 */
[----:B------:R-:W-:-:S03]  /*0100*/  IMAD.HI.U32 R2, R3, -0x6e5d4c3b, RZ ;  /* 0x91a2b3c503027827 */ /* 0x000fc600078e00ff */
[----:B------:R-:W-:Y:S01]  /*0110*/  PRMT R6, R4, 0x9910, RZ ;  /* 0x0000991004067816 */ /* 0x000fe200000000ff */
[----:B------:R-:W-:Y:S01]  /*0120*/  IMAD R5, R0, -0x1b, R5 ;  /* 0xffffffe500057824 */ /* 0x000fe200078e0205 */
[----:B------:R-:W-:-:S03]  /*0130*/  SHF.R.U32.HI R2, RZ, 0x8, R2 ;  /* 0x00000008ff027819 */ /* 0x000fc60000011602 */
[----:B------:R-:W-:Y:S02]  /*0140*/  IMAD R6, R6, 0x39, RZ ;  /* 0x0000003906067824 */ /* 0x000fe400078e02ff */
[----:B------:R-:W-:Y:S01]  /*0150*/  IMAD R2, R2, -0x1c2, R3 ;  /* 0xfffffe3e02027824 */ /* 0x000fe200078e0203 */
[----:B------:R-:W-:Y:S01]  /*0160*/  SHF.R.U32.HI R3, RZ, 0x2, R9 ;  /* 0x00000002ff037819 */ /* 0x000fe20000011609 */
[----:B------:R-:W-:Y:S01]  /*0170*/  IMAD.HI.U32 R9, R5, 0x38e38e39, RZ ;  /* 0x38e38e3905097827 */ /* 0x000fe200078e00ff */
[----:B------:R-:W-:Y:S02]  /*0180*/  LOP3.LUT R6, R6, 0xffff, RZ, 0xc0, !PT ;  /* 0x0000ffff06067812 */ /* 0x000fe400078ec0ff */
[----:B------:R-:W-:Y:S01]  /*0190*/  LOP3.LUT R7, R2, 0xffff, RZ, 0xc0, !PT ;  /* 0x0000ffff02077812 */ /* 0x000fe200078ec0ff */
[----:B------:R-:W-:Y:S01]  /*01a0*/  IMAD.SHL.U32 R2, R0, 0x100, RZ ;  /* 0x0000010000027824 */ /* 0x000fe200078e00ff */
[----:B------:R-:W-:Y:S02]  /*01b0*/  SHF.R.U32.HI R6, RZ, 0x9, R6 ;  /* 0x00000009ff067819 */ /* 0x000fe40000011606 */
[----:B------:R-:W-:Y:S01]  /*01c0*/  SHF.R.U32.HI R10, RZ, 0x1, R9 ;  /* 0x00000001ff0a7819 */ /* 0x000fe20000011609 */
[----:B------:R-:W-:Y:S01]  /*01d0*/  IMAD R7, R7, 0x5b1, RZ ;  /* 0x000005b107077824 */ /* 0x000fe200078e02ff */
[----:B------:R-:W-:-:S02]  /*01e0*/  PRMT R8, R6, 0x9910, RZ ;  /* 0x0000991006087816 */ /* 0x000fc400000000ff */
[----:B------:R-:W-:Y:S02]  /*01f0*/  LOP3.LUT R6, R2, R3, RZ, 0xfc, !PT ;  /* 0x0000000302067212 */ /* 0x000fe400078efcff */
[----:B------:R-:W-:Y:S01]  /*0200*/  SHF.R.U32.HI R7, RZ, 0x10, R7 ;  /* 0x00000010ff077819 */ /* 0x000fe20000011607 */
[----:B------:R-:W-:Y:S01]  /*0210*/  IMAD R8, R8, 0x9, RZ ;  /* 0x0000000908087824 */ /* 0x000fe200078e02ff */
[----:B------:R-:W1:Y:S01]  /*0220*/  LDC.64 R2, c[0x0][0x380] ;  /* 0x0000e000ff027b82 */ /* 0x000e620000000a00 */
[----:B------:R-:W-:Y:S01]  /*0230*/  IMAD.HI.U32 R6, R6, -0x6e5d4c3b, RZ ;  /* 0x91a2b3c506067827 */ /* 0x000fe200078e00ff */
[----:B------:R-:W-:-:S03]  /*0240*/  PRMT R9, R7, 0x9910, RZ ;  /* 0x0000991007097816 */ /* 0x000fc600000000ff */
[----:B------:R-:W-:Y:S01]  /*0250*/  IMAD.MOV R11, RZ, RZ, -R8 ;  /* 0x000000ffff0b7224 */ /* 0x000fe200078e0a08 */
[----:B------:R-:W-:Y:S01]  /*0260*/  MOV R8, R9 ;  /* 0x0000000900087202 */ /* 0x000fe20000000f00 */
[----:B------:R-:W-:Y:S01]  /*0270*/  IMAD R7, R10, -0x9, R5 ;  /* 0xfffffff70a077824 */ /* 0x000fe200078e0205 */
[----:B------:R-:W-:Y:S02]  /*0280*/  SHF.R.U32.HI R6, RZ, 0x7, R6 ;  /* 0x00000007ff067819 */ /* 0x000fe40000011606 */
[----:B------:R-:W-:Y:S01]  /*0290*/  PRMT R11, R11, 0x7710, RZ ;  /* 0x000077100b0b7816 */ /* 0x000fe200000000ff */
[----:B------:R-:W-:Y:S02]  /*02a0*/  IMAD.IADD R9, R4, 0x1, R7 ;  /* 0x0000000104097824 */ /* 0x000fe400078e0207 */
[----:B------:R-:W-:Y:S01]  /*02b0*/  IMAD R7, R8, 0x5a, RZ ;  /* 0x0000005a08077824 */ /* 0x000fe200078e02ff */
[----:B------:R-:W-:Y:S01]  /*02c0*/  IADD3 R4, PT, PT, R4, R11, RZ ;  /* 0x0000000b04047210 */ /* 0x000fe20007ffe0ff */
[----:B------:R-:W-:-:S03]  /*02d0*/  IMAD R6, R6, 0x384, R9 ;  /* 0x0000038406067824 */ /* 0x000fc600078e0209 */
[----:B------:R-:W-:Y:S02]  /*02e0*/  LOP3.LUT R7, R7, 0xffff, RZ, 0xc0, !PT ;  /* 0x0000ffff07077812 */ /* 0x000fe400078ec0ff */
[----:B------:R-:W-:-:S04]  /*02f0*/  LOP3.LUT R4, R4, 0xff, RZ, 0xc0, !PT ;  /* 0x000000ff04047812 */ /* 0x000fc800078ec0ff */
[----:B------:R-:W-:-:S05]  /*0300*/  IADD3 R7, PT, PT, R7, R6, -R4 ;  /* 0x0000000607077210 */ /* 0x000fca0007ffe804 */
[----:B-1----:R-:W-:Y:S02]  /*0310*/  IMAD.WIDE.U32 R2, R7, 0x4, R2 ;  /* 0x0000000407027825 */ /* 0x002fe400078e0002 */
[----:B------:R-:W1:Y:S04]  /*0320*/  LDC.64 R6, c[0x0][0x388] ;  /* 0x0000e200ff067b82 */ /* 0x000e680000000a00 */
[----:B0-----:R-:W2:Y:S01]  /*0330*/  LDG.E.CONSTANT R3, desc[UR4][R2.64] ;  /* 0x0000000402037981 */ /* 0x001ea2000c1e9900 */
[----:B------:R-:W-:-:S04]  /*0340*/  IMAD R5, R0, 0x3f9, R5 ;  /* 0x000003f900057824 */ /* 0x000fc800078e0205 */
[----:B-1----:R-:W-:-:S05]  /*0350*/  IMAD.WIDE.U32 R4, R5, 0x4, R6 ;  /* 0x0000000405047825 */ /* 0x002fca00078e0006 */
[----:B--2---:R-:W-:Y:S01]  /*0360*/  STG.E desc[UR4][R4.64], R3 ;  /* 0x0000000304007986 */ /* 0x004fe2000c101904 */
[----:B------:R-:W-:Y:S05]  /*0370*/  EXIT ;  /* 0x000000000000794d */ /* 0x000fea0003800000 */
.L_x_5:
        /* <DEDUP_REMOVED lines=16> */
.L_x_13:


//--------------------- .text.default_function_kernel_1 --------------------------
	.section	.text.default_function_kernel_1,"ax",@progbits
	.align	128
        .global         default_function_kernel_1
        .type           default_function_kernel_1,@function
        .size           default_function_kernel_1,(.L_x_14 - default_function_kernel_1)
        .other          default_function_kernel_1,@"STO_CUDA_ENTRY STV_DEFAULT"
default_function_kernel_1:
.text.default_function_kernel_1:
        /* <DEDUP_REMOVED lines=54> */
.L_x_6:
        /* <DEDUP_REMOVED lines=10> */
.L_x_14:


//--------------------- .text.default_function_kernel_2 --------------------------
	.section	.text.default_function_kernel_2,"ax",@progbits
	.align	128
        .global         default_function_kernel_2
        .type           default_function_kernel_2,@function
        .size           default_function_kernel_2,(.L_x_15 - default_function_kernel_2)
        .other          default_function_kernel_2,@"STO_CUDA_ENTRY STV_DEFAULT"
default_function_kernel_2:
.text.default_function_kernel_2:
[----:B------:R-:W-:Y:S01]  /*0000*/  LDC R1, c[0x0][0x37c] ;  /* 0x0000df00ff017b82 */ /* 0x000fe20000000800 */
[----:B------:R-:W0:Y:S07]  /*0010*/  S2R R11, SR_TID.X ;  /* 0x00000000000b7919 */ /* 0x000e2e0000002100 */
[----:B------:R-:W1:Y:S02]  /*0020*/  S2UR UR5, SR_CTAID.X ;  /* 0x00000000000579c3 */ /* 0x000e640000002500 */
[----:B-1----:R-:W-:Y:S01]  /*0030*/  USHF.L.U32 UR4, UR5, 0x6, URZ ;  /* 0x0000000605047899 */ /* 0x002fe200080006ff */
[----:B0-----:R-:W-:-:S05]  /*0040*/  SHF.R.U32.HI R0, RZ, 0x4, R11 ;  /* 0x00000004ff007819 */ /* 0x001fca000001160b */
[----:B------:R-:W-:-:S04]  /*0050*/  LOP3.LUT R0, R0, UR4, RZ, 0xfc, !PT ;  /* 0x0000000400007c12 */ /* 0x000fc8000f8efcff */
[----:B------:R-:W-:-:S13]  /*0060*/  ISETP.GT.U32.AND P0, PT, R0, 0x464, PT ;  /* 0x000004640000780c */ /* 0x000fda0003f04070 */
[----:B------:R-:W-:Y:S05]  /*0070*/  @P0 EXIT ;  /* 0x000000000000094d */ /* 0x000fea0003800000 */
[----:B------:R-:W-:Y:S01]  /*0080*/  USHF.L.U32 UR4, UR5, 0x7, URZ ;  /* 0x0000000705047899 */ /* 0x000fe200080006ff */
[----:B------:R-:W-:Y:S01]  /*0090*/  SHF.R.U32.HI R0, RZ, 0x3, R11 ;  /* 0x00000003ff007819 */ /* 0x000fe2000001160b */
[----:B------:R-:W0:Y:S04]  /*00a0*/  LDCU.64 UR6, c[0x0][0x358] ;  /* 0x00006b00ff0677ac */ /* 0x000e280008000a00 */
[----:B------:R-:W-:Y:S01]  /*00b0*/  LOP3.LUT R0, R0, UR4, RZ, 0xfc, !PT ;  /* 0x0000000400007c12 */ /* 0x000fe2000f8efcff */
[----:B------:R-:W-:-:S03]  /*00c0*/  USHF.L.U32 UR4, UR5, 0xa, URZ ;  /* 0x0000000a05047899 */ /* 0x000fc600080006ff */
[----:B------:R-:W-:-:S13]  /*00d0*/  ISETP.GE.U32.AND P0, PT, R0, 0x465, PT ;  /* 0x000004650000780c */ /* 0x000fda0003f06070 */
[----:B------:R-:W1:Y:S01]  /*00e0*/  @P0 LDC.64 R2, c[0x0][0x388] ;  /* 0x0000e200ff020b82 */ /* 0x000e620000000a00 */
[----:B------:R-:W-:-:S05]  /*00f0*/  @P0 IMAD.U32 R0, RZ, RZ, UR4 ;  /* 0x00000004ff000e24 */ /* 0x000fca000f8e00ff */
[----:B------:R-:W-:-:S05]  /*0100*/  @P0 LOP3.LUT R5, R11, R0, RZ, 0xfc, !PT ;  /* 0x000000000b050212 */ /* 0x000fca00078efcff */
[----:B-1----:R-:W-:Y:S02]  /*0110*/  @P0 IMAD.WIDE.U32 R2, R5, 0x4, R2 ;  /* 0x0000000405020825 */ /* 0x002fe400078e0002 */
[----:B------:R-:W1:Y:S03]  /*0120*/  @!P0 LDC.64 R4, c[0x0][0x390] ;  /* 0x0000e400ff048b82 */ /* 0x000e660000000a00 */
[----:B0-----:R-:W2:Y:S01]  /*0130*/  @P0 LDG.E.CONSTANT R9, desc[UR6][R2.64+-0x8ca0] ;  /* 0xff73600602090981 */ /* 0x001ea2000c1e9900 */
[----:B------:R-:W-:-:S05]  /*0140*/  @!P0 IMAD.U32 R0, RZ, RZ, UR4 ;  /* 0x00000004ff008e24 */ /* 0x000fca000f8e00ff */
[----:B------:R-:W-:-:S05]  /*0150*/  @!P0 LOP3.LUT R7, R0, R11, RZ, 0xfc, !PT ;  /* 0x0000000b00078212 */ /* 0x000fca00078efcff */
[----:B-1----:R-:W-:Y:S02]  /*0160*/  @!P0 IMAD.WIDE.U32 R4, R7, 0x4, R4 ;  /* 0x0000000407048825 */ /* 0x002fe400078e0004 */
[----:B------:R-:W0:Y:S03]  /*0170*/  LDC.64 R6, c[0x0][0x380] ;  /* 0x0000e000ff067b82 */ /* 0x000e260000000a00 */
[----:B------:R-:W2:Y:S01]  /*0180*/  @!P0 LDG.E.CONSTANT R9, desc[UR6][R4.64] ;  /* 0x0000000604098981 */ /* 0x000ea2000c1e9900 */
[----:B------:R-:W-:-:S05]  /*0190*/  LOP3.LUT R11, R0, R11, RZ, 0xfc, !PT ;  /* 0x0000000b000b7212 */ /* 0x000fca00078efcff */
[----:B0-----:R-:W-:-:S05]  /*01a0*/  IMAD.WIDE.U32 R6, R11, 0x4, R6 ;  /* 0x000000040b067825 */ /* 0x001fca00078e0006 */
[----:B--2---:R-:W-:Y:S01]  /*01b0*/  STG.E desc[UR6][R6.64], R9 ;  /* 0x0000000906007986 */ /* 0x004fe2000c101906 */
[----:B------:R-:W-:Y:S05]  /*01c0*/  EXIT ;  /* 0x000000000000794d */ /* 0x000fea0003800000 */
.L_x_7:
        /* <DEDUP_REMOVED lines=11> */
.L_x_15:


//--------------------- .nv.shared.reserved.0     --------------------------
	.section	.nv.shared.reserved.0,"aw",@nobits
	.weak		__nv_reservedSMEM_offset_0_alias
	.size		__nv_reservedSMEM_offset_0_alias, 0, 64
	.other		__nv_reservedSMEM_offset_0_alias,@"STO_CUDA_RESERVED_SHARED STV_DEFAULT"
__nv_reservedSMEM_offset_0_alias:
	.zero		0
	.zero		64


//--------------------- .nv.constant0.default_function_kernel_4 --------------------------
	.section	.nv.constant0.default_function_kernel_4,"a",@progbits
	.sectionflags	@""
	.align	4
.nv.constant0.default_function_kernel_4:
	.zero		912


//--------------------- .nv.constant0.default_function_kernel_5 --------------------------
	.section	.nv.constant0.default_function_kernel_5,"a",@progbits
	.sectionflags	@""
	.align	4
.nv.constant0.default_function_kernel_5:
	.zero		920


//--------------------- .nv.constant0.default_function_kernel_6 --------------------------
	.section	.nv.constant0.default_function_kernel_6,"a",@progbits
	.sectionflags	@""
	.align	4
.nv.constant0.default_function_kernel_6:
	.zero		920


//--------------------- .nv.constant0.default_function_kernel_7 --------------------------
	.section	.nv.constant0.default_function_kernel_7,"a",@progbits
	.sectionflags	@""
	.align	4
.nv.constant0.default_function_kernel_7:
	.zero		912


//--------------------- .nv.constant0.default_function_kernel --------------------------
	.section	.nv.constant0.default_function_kernel,"a",@progbits
	.sectionflags	@""
	.align	4
.nv.constant0.default_function_kernel:
	.zero		912


//--------------------- .nv.constant0.default_function_kernel_3 --------------------------
	.section	.nv.constant0.default_function_kernel_3,"a",@progbits
	.sectionflags	@""
	.align	4
.nv.constant0.default_function_kernel_3:
	.zero		912


//--------------------- .nv.constant0.default_function_kernel_1 --------------------------
	.section	.nv.constant0.default_function_kernel_1,"a",@progbits
	.sectionflags	@""
	.align	4
.nv.constant0.default_function_kernel_1:
	.zero		912


//--------------------- .nv.constant0.default_function_kernel_2 --------------------------
	.section	.nv.constant0.default_function_kernel_2,"a",@progbits
	.sectionflags	@""
	.align	4
.nv.constant0.default_function_kernel_2:
	.zero		920


//--------------------- SYMBOLS --------------------------

	.type		.nv.reservedSmem.offset0,@object
	.size		.nv.reservedSmem.offset0,0x4
